def gluon_tcgen05(
    a_ptr,
    b_ptr,
    c_ptr,
    M,
    N,
    K,
    stride_am,
    stride_bk,
    stride_cm,
    BLOCK_M: gl.constexpr,
    BLOCK_N: gl.constexpr,
    BLOCK_K: gl.constexpr,
    DTYPE: gl.constexpr,
    A_LAYOUT: gl.constexpr,
    B_LAYOUT: gl.constexpr,
    C_LAYOUT: gl.constexpr,
    B_SHAPE: gl.constexpr,
    TMEM_LAYOUT: gl.constexpr,
    TMEM_REG: gl.constexpr,
    TRANS_B: gl.constexpr,
    NUM_BUFFERS: gl.constexpr,
):
    a_desc = tma.make_tensor_descriptor(
        a_ptr, [M, K], [stride_am, 1], [BLOCK_M, BLOCK_K], A_LAYOUT
    )
    b_desc = tma.make_tensor_descriptor(
        b_ptr,
        [N, K] if TRANS_B else [K, N],
        [stride_bk, 1],
        B_SHAPE,
        B_LAYOUT,
    )
    c_desc = tma.make_tensor_descriptor(
        c_ptr, [M, N], [stride_cm, 1], [BLOCK_M, BLOCK_N], C_LAYOUT
    )

    a_bufs = gl.allocate_shared_memory(
        DTYPE, [NUM_BUFFERS, BLOCK_M, BLOCK_K], A_LAYOUT
    )
    b_bufs = gl.allocate_shared_memory(DTYPE, [NUM_BUFFERS] + B_SHAPE, B_LAYOUT)

    pid_m = gl.program_id(0)
    pid_n = gl.program_id(1)
    off_m = pid_m * BLOCK_M
    off_n = pid_n * BLOCK_N

    tma_bars = gl.allocate_shared_memory(
        gl.int64, [NUM_BUFFERS, 1], mbarrier.MBarrierLayout()
    )
    mma_bars = gl.allocate_shared_memory(
        gl.int64, [NUM_BUFFERS, 1], mbarrier.MBarrierLayout()
    )
    for i in gl.static_range(NUM_BUFFERS):
        mbarrier.init(tma_bars.index(i), count=1)
        mbarrier.init(mma_bars.index(i), count=1)

    acc_tmem = allocate_tensor_memory(gl.float32, [BLOCK_M, BLOCK_N], TMEM_LAYOUT)
    idx = 0
    phase = 0
    use_acc = False
    for k in range(0, K, BLOCK_K):
        a = a_bufs.index(idx)
        b = b_bufs.index(idx)
        tma_bar = tma_bars.index(idx)
        mma_bar = mma_bars.index(idx)
        mbarrier.expect(
            tma_bar, a_desc.block_type.nbytes + b_desc.block_type.nbytes
        )
        tma.async_copy_global_to_shared(a_desc, [off_m, k], tma_bar, a)
        tma.async_copy_global_to_shared(
            b_desc, [off_n, k] if TRANS_B else [k, off_n], tma_bar, b
        )
        mbarrier.wait(tma_bar, phase=phase)

        if TRANS_B:
            b = b.permute((1, 0))
        tcgen05_mma(a, b, acc_tmem, use_acc=use_acc)
        tcgen05_commit(mma_bar)
        mbarrier.wait(mma_bar, phase=phase)
        use_acc = True

        idx += 1
        if idx == NUM_BUFFERS:
            idx = 0
            phase ^= 1

    for i in gl.static_range(NUM_BUFFERS):
        mbarrier.invalidate(tma_bars.index(i))
        mbarrier.invalidate(mma_bars.index(i))

    acc = acc_tmem.load(TMEM_REG)
    c_smem = gl.allocate_shared_memory(DTYPE, [BLOCK_M, BLOCK_N], C_LAYOUT)
    c_smem.store(acc.to(DTYPE))
    fence_async_shared()
    tma.async_copy_shared_to_global(c_desc, [off_m, off_n], c_smem)
    tma.store_wait(pendings=0)

# config = {"BLOCK_K": 64, "BLOCK_M": 128, "BLOCK_N": 64, "arch": "sm_100", "dtype": "fp16", "num_buffers": 1, "num_warps": 4, "trans_b": 0}
# arch = sm_100


// ===== COMPILED SASS (sm_100a) =====

	.target	sm_100a

	.elftype	@"ET_EXEC"


//--------------------- .note.nv.tkinfo           --------------------------
	.section	.note.nv.tkinfo,"",@"SHT_NOTE"
	.sectionflags	@"SHF_NOTE_NV_TKINFO"
	.tkinfo
        /*0018*/ 	.word	0x00000081
        /*0030*/ 	.string	""
        /*0030*/ 	.string	"ptxas-blackwell"
        /*0030*/ 	.string	"Cuda compilation tools, release 12.9, V12.9.86"
        /*0030*/ 	.string	"Build cuda_12.9.r12.9/compiler.36037853_0"
        /*0030*/ 	.string	"-v  -suppress-debug-info  -lineinfo  -arch sm_100a "



//--------------------- .note.nv.cuver            --------------------------
	.section	.note.nv.cuver,"",@"SHT_NOTE"
	.sectionflags	@"SHF_NOTE_NV_CUVER"
        /*0018*/ 	.short	0x0001
        /*001a*/ 	.short	0x0064
        /*001c*/ 	.short	0x0001
        /*001e*/ 	.short	0x0000
        /*0020*/ 	.short	0x0001
        /*0022*/ 	.short	0x0000


//--------------------- .nv.info                  --------------------------
	.section	.nv.info,"",@"SHT_CUDA_INFO"
	.align	4


	//----- nvinfo : EIATTR_REGCOUNT
	.align		4
        /*0000*/ 	.byte	0x04, 0x2f
        /*0002*/ 	.short	(.L_4 - .L_3)
	.align		4
.L_3:
        /*0004*/ 	.word	index@(gluon_tcgen05)
        /*0008*/ 	.word	0x00000047


	//----- nvinfo : EIATTR_FRAME_SIZE
	.align		4
.L_4:
        /*000c*/ 	.byte	0x04, 0x11
        /*000e*/ 	.short	(.L_6 - .L_5)
	.align		4
.L_5:
        /*0010*/ 	.word	index@($__internal_2_$__cuda_sm10x_tcgen05_guardrail_trap_unallocated_columns_being_dealloced)
        /*0014*/ 	.word	0x00000000


	//----- nvinfo : EIATTR_FRAME_SIZE
	.align		4
.L_6:
        /*0018*/ 	.byte	0x04, 0x11
        /*001a*/ 	.short	(.L_8 - .L_7)
	.align		4
.L_7:
        /*001c*/ 	.word	index@($__internal_1_$__cuda_sm10x_tcgen05_guardrail_trap_phase_invalid_during_alloc)
        /*0020*/ 	.word	0x00000000


	//----- nvinfo : EIATTR_FRAME_SIZE
	.align		4
.L_8:
        /*0024*/ 	.byte	0x04, 0x11
        /*0026*/ 	.short	(.L_10 - .L_9)
	.align		4
.L_9:
        /*0028*/ 	.word	index@($__internal_0_$__cuda_sm10x_tcgen05_guardrail_trap_col_being_dealloced_not_returned_by_alloc)
        /*002c*/ 	.word	0x00000000


	//----- nvinfo : EIATTR_FRAME_SIZE
	.align		4
.L_10:
        /*0030*/ 	.byte	0x04, 0x11
        /*0032*/ 	.short	(.L_12 - .L_11)
	.align		4
.L_11:
        /*0034*/ 	.word	index@(gluon_tcgen05)
        /*0038*/ 	.word	0x00000000


	//----- nvinfo : EIATTR_MIN_STACK_SIZE
	.align		4
.L_12:
        /*003c*/ 	.byte	0x04, 0x12
        /*003e*/ 	.short	(.L_14 - .L_13)
	.align		4
.L_13:
        /*0040*/ 	.word	index@(gluon_tcgen05)
        /*0044*/ 	.word	0x00000000
.L_14:


//--------------------- .nv.info.gluon_tcgen05    --------------------------
	.section	.nv.info.gluon_tcgen05,"",@"SHT_CUDA_INFO"
	.sectionflags	@""
	.align	4


	//----- nvinfo : EIATTR_CUDA_API_VERSION
	.align		4
        /*0000*/ 	.byte	0x04, 0x37
        /*0002*/ 	.short	(.L_16 - .L_15)
.L_15:
        /*0004*/ 	.word	0x00000081


	//----- nvinfo : EIATTR_KPARAM_INFO
	.align		4
.L_16:
        /*0008*/ 	.byte	0x04, 0x17
        /*000a*/ 	.short	(.L_18 - .L_17)
.L_17:
        /*000c*/ 	.word	0x00000000
        /*0010*/ 	.short	0x000a
        /*0012*/ 	.short	0x0048
        /*0014*/ 	.byte	0x00, 0xf4, 0x21, 0x00


	//----- nvinfo : EIATTR_KPARAM_INFO
	.align		4
.L_18:
        /*0018*/ 	.byte	0x04, 0x17
        /*001a*/ 	.short	(.L_20 - .L_19)
.L_19:
        /*001c*/ 	.word	0x00000000
        /*0020*/ 	.short	0x0009
        /*0022*/ 	.short	0x0040
        /*0024*/ 	.byte	0x00, 0xf4, 0x21, 0x00


	//----- nvinfo : EIATTR_KPARAM_INFO
	.align		4
.L_20:
        /*0028*/ 	.byte	0x04, 0x17
        /*002a*/ 	.short	(.L_22 - .L_21)
.L_21:
        /*002c*/ 	.word	0x00000000
        /*0030*/ 	.short	0x0008
        /*0032*/ 	.short	0x0038
        /*0034*/ 	.byte	0x00, 0xf0, 0x21, 0x00


	//----- nvinfo : EIATTR_KPARAM_INFO
	.align		4
.L_22:
        /*0038*/ 	.byte	0x04, 0x17
        /*003a*/ 	.short	(.L_24 - .L_23)
.L_23:
        /*003c*/ 	.word	0x00000000
        /*0040*/ 	.short	0x0007
        /*0042*/ 	.short	0x0030
        /*0044*/ 	.byte	0x00, 0xf0, 0x21, 0x00


	//----- nvinfo : EIATTR_KPARAM_INFO
	.align		4
.L_24:
        /*0048*/ 	.byte	0x04, 0x17
        /*004a*/ 	.short	(.L_26 - .L_25)
.L_25:
        /*004c*/ 	.word	0x00000000
        /*0050*/ 	.short	0x0006
        /*0052*/ 	.short	0x0028
        /*0054*/ 	.byte	0x00, 0xf0, 0x21, 0x00


	//----- nvinfo : EIATTR_KPARAM_INFO
	.align		4
.L_26:
        /*0058*/ 	.byte	0x04, 0x17
        /*005a*/ 	.short	(.L_28 - .L_27)
.L_27:
        /*005c*/ 	.word	0x00000000
        /*0060*/ 	.short	0x0005
        /*0062*/ 	.short	0x0020
        /*0064*/ 	.byte	0x00, 0xf0, 0x11, 0x00


	//----- nvinfo : EIATTR_KPARAM_INFO
	.align		4
.L_28:
        /*0068*/ 	.byte	0x04, 0x17
        /*006a*/ 	.short	(.L_30 - .L_29)
.L_29:
        /*006c*/ 	.word	0x00000000
        /*0070*/ 	.short	0x0004
        /*0072*/ 	.short	0x001c
        /*0074*/ 	.byte	0x00, 0xf0, 0x11, 0x00


	//----- nvinfo : EIATTR_KPARAM_INFO
	.align		4
.L_30:
        /*0078*/ 	.byte	0x04, 0x17
        /*007a*/ 	.short	(.L_32 - .L_31)
.L_31:
        /*007c*/ 	.word	0x00000000
        /*0080*/ 	.short	0x0003
        /*0082*/ 	.short	0x0018
        /*0084*/ 	.byte	0x00, 0xf0, 0x11, 0x00


	//----- nvinfo : EIATTR_KPARAM_INFO
	.align		4
.L_32:
        /*0088*/ 	.byte	0x04, 0x17
        /*008a*/ 	.short	(.L_34 - .L_33)
.L_33:
        /*008c*/ 	.word	0x00000000
        /*0090*/ 	.short	0x0002
        /*0092*/ 	.short	0x0010
        /*0094*/ 	.byte	0x00, 0xf4, 0x21, 0x00


	//----- nvinfo : EIATTR_KPARAM_INFO
	.align		4
.L_34:
        /*0098*/ 	.byte	0x04, 0x17
        /*009a*/ 	.short	(.L_36 - .L_35)
.L_35:
        /*009c*/ 	.word	0x00000000
        /*00a0*/ 	.short	0x0001
        /*00a2*/ 	.short	0x0008
        /*00a4*/ 	.byte	0x00, 0xf4, 0x21, 0x00


	//----- nvinfo : EIATTR_KPARAM_INFO
	.align		4
.L_36:
        /*00a8*/ 	.byte	0x04, 0x17
        /*00aa*/ 	.short	(.L_38 - .L_37)
.L_37:
        /*00ac*/ 	.word	0x00000000
        /*00b0*/ 	.short	0x0000
        /*00b2*/ 	.short	0x0000
        /*00b4*/ 	.byte	0x00, 0xf4, 0x21, 0x00


	//----- nvinfo : EIATTR_AT_ENTRY_FRAGMENTS
	.align		4
.L_38:
        /*00b8*/ 	.byte	0x04, 0x4f
        /*00ba*/ 	.short	(.L_40 - .L_39)


	//   ....[0]....
.L_39:
        /*00bc*/ 	.word	0x00000004


	//----- nvinfo : EIATTR_RESERVED_SMEM_USED
	.align		4
.L_40:
        /*00c0*/ 	.byte	0x01, 0x41
	.zero		2


	//----- nvinfo : EIATTR_SPARSE_MMA_MASK
	.align		4
        /*00c4*/ 	.byte	0x03, 0x50
        /*00c6*/ 	.short	0x0000


	//----- nvinfo : EIATTR_TCGEN05_1CTA_USED
	.align		4
        /*00c8*/ 	.byte	0x01, 0x51
	.zero		2


	//----- nvinfo : EIATTR_MAXREG_COUNT
	.align		4
        /*00cc*/ 	.byte	0x03, 0x1b
        /*00ce*/ 	.short	0x00ff


	//----- nvinfo : EIATTR_NUM_BARRIERS
	.align		4
        /*00d0*/ 	.byte	0x02, 0x4c
        /*00d2*/ 	.byte	0x01
	.zero		1


	//----- nvinfo : EIATTR_INT_WARP_WIDE_INSTR_OFFSETS
	.align		4
        /*00d4*/ 	.byte	0x04, 0x31
        /*00d6*/ 	.short	(.L_42 - .L_41)


	//   ....[0]....
.L_41:
        /*00d8*/ 	.word	0x00001730


	//   ....[1]....
        /*00dc*/ 	.word	0x00001750


	//   ....[2]....
        /*00e0*/ 	.word	0x000017d0


	//   ....[3]....
        /*00e4*/ 	.word	0x000018f0


	//   ....[4]....
        /*00e8*/ 	.word	0x00001900


	//   ....[5]....
        /*00ec*/ 	.word	0x00001910


	//   ....[6]....
        /*00f0*/ 	.word	0x00001920


	//   ....[7]....
        /*00f4*/ 	.word	0x00001bd0


	//   ....[8]....
        /*00f8*/ 	.word	0x00001be0


	//   ....[9]....
        /*00fc*/ 	.word	0x00001d00


	//   ....[10]....
        /*0100*/ 	.word	0x00001d10


	//   ....[11]....
        /*0104*/ 	.word	0x00001d60


	//   ....[12]....
        /*0108*/ 	.word	0x00001da0


	//   ....[13]....
        /*010c*/ 	.word	0x00001f30


	//   ....[14]....
        /*0110*/ 	.word	0x00001f40


	//   ....[15]....
        /*0114*/ 	.word	0x00002130


	//   ....[16]....
        /*0118*/ 	.word	0x00002140


	//   ....[17]....
        /*011c*/ 	.word	0x00002630


	//   ....[18]....
        /*0120*/ 	.word	0x00002680


	//----- nvinfo : EIATTR_COOP_GROUP_MASK_REGIDS
	.align		4
.L_42:
        /*0124*/ 	.byte	0x04, 0x29
        /*0126*/ 	.short	(.L_44 - .L_43)


	//   ....[0]....
.L_43:
        /*0128*/ 	.word	0xffffffff


	//   ....[1]....
        /*012c*/ 	.word	0xffffffff


	//   ....[2]....
        /*0130*/ 	.word	0xffffffff


	//   ....[3]....
        /*0134*/ 	.word	0xffffffff


	//   ....[4]....
        /*0138*/ 	.word	0xffffffff


	//   ....[5]....
        /*013c*/ 	.word	0xffffffff


	//   ....[6]....
        /*0140*/ 	.word	0xffffffff


	//   ....[7]....
        /*0144*/ 	.word	0xffffffff


	//   ....[8]....
        /*0148*/ 	.word	0xffffffff


	//   ....[9]....
        /*014c*/ 	.word	0xffffffff


	//----- nvinfo : EIATTR_COOP_GROUP_INSTR_OFFSETS
	.align		4
.L_44:
        /*0150*/ 	.byte	0x04, 0x28
        /*0152*/ 	.short	(.L_46 - .L_45)


	//   ....[0]....
.L_45:
        /*0154*/ 	.word	0x00000050


	//   ....[1]....
        /*0158*/ 	.word	0x00000310


	//   ....[2]....
        /*015c*/ 	.word	0x00000500


	//   ....[3]....
        /*0160*/ 	.word	0x000009c0


	//   ....[4]....
        /*0164*/ 	.word	0x00000b00


	//   ....[5]....
        /*0168*/ 	.word	0x00000fb0


	//   ....[6]....
        /*016c*/ 	.word	0x000010f0


	//   ....[7]....
        /*0170*/ 	.word	0x000015e0


	//   ....[8]....
        /*0174*/ 	.word	0x000024c0


	//   ....[9]....
        /*0178*/ 	.word	0x00002730


	//----- nvinfo : EIATTR_VRC_CTA_INIT_COUNT
	.align		4
.L_46:
        /*017c*/ 	.byte	0x02, 0x4a
        /*017e*/ 	.byte	0x80
	.zero		1


	//----- nvinfo : EIATTR_MBARRIER_INSTR_OFFSETS
	.align		4
        /*0180*/ 	.byte	0x04, 0x39
        /*0182*/ 	.short	(.L_48 - .L_47)


	//   ....[0]....
.L_47:
        /*0184*/ 	.word	0x000017f0
        /*0188*/ 	.word	0x000000ff
        /*018c*/ 	.word	0x00006000
        /*0190*/ 	.short	0x0100
        /*0192*/ 	.byte	0x08
	.zero		1


	//   ....[1]....
        /*0194*/ 	.word	0x00001800
        /*0198*/ 	.word	0x000000ff
        /*019c*/ 	.word	0x00006010
        /*01a0*/ 	.short	0x0100
        /*01a2*/ 	.byte	0x08
	.zero		1


	//   ....[2]....
        /*01a4*/ 	.word	0x00001a90
        /*01a8*/ 	.word	0x000000ff
        /*01ac*/ 	.word	0x00006000
        /*01b0*/ 	.short	0x010a
        /*01b2*/ 	.byte	0x08
	.zero		1


	//   ....[3]....
        /*01b4*/ 	.word	0x00001c30
        /*01b8*/ 	.word	0x000000ff
        /*01bc*/ 	.word	0x00006010
        /*01c0*/ 	.short	0x010a
        /*01c2*/ 	.byte	0x08
	.zero		1


	//   ....[4]....
        /*01c4*/ 	.word	0x00001e10
        /*01c8*/ 	.word	0x000000ff
        /*01cc*/ 	.word	0x00006000
        /*01d0*/ 	.short	0x010a
        /*01d2*/ 	.byte	0x08
	.zero		1


	//   ....[5]....
        /*01d4*/ 	.word	0x00001f80
        /*01d8*/ 	.word	0x000000ff
        /*01dc*/ 	.word	0x00006010
        /*01e0*/ 	.short	0x010a
        /*01e2*/ 	.byte	0x08
	.zero		1


	//   ....[6]....
        /*01e4*/ 	.word	0x00002010
        /*01e8*/ 	.word	0x000000ff
        /*01ec*/ 	.word	0x00006000
        /*01f0*/ 	.short	0x0108
        /*01f2*/ 	.byte	0x08
	.zero		1


	//   ....[7]....
        /*01f4*/ 	.word	0x00002020
        /*01f8*/ 	.word	0x000000ff
        /*01fc*/ 	.word	0x00006010
        /*0200*/ 	.short	0x0108
        /*0202*/ 	.byte	0x08
	.zero		1


	//   ....[8]....
        /*0204*/ 	.word	0x00002750
        /*0208*/ 	.word	0x000000ff
        /*020c*/ 	.word	0x00006000
        /*0210*/ 	.short	0x010a
        /*0212*/ 	.byte	0x08
	.zero		1


	//   ....[9]....
        /*0214*/ 	.word	0x00002780
        /*0218*/ 	.word	0x000000ff
        /*021c*/ 	.word	0x00006010
        /*0220*/ 	.short	0x010a
        /*0222*/ 	.byte	0x08
	.zero		1


	//   ....[10]....
        /*0224*/ 	.word	0x000027b0
        /*0228*/ 	.word	0x000000ff
        /*022c*/ 	.word	0x00006000
        /*0230*/ 	.short	0x010a
        /*0232*/ 	.byte	0x08
	.zero		1


	//   ....[11]....
        /*0234*/ 	.word	0x000027e0
        /*0238*/ 	.word	0x000000ff
        /*023c*/ 	.word	0x00006010
        /*0240*/ 	.short	0x010a
        /*0242*/ 	.byte	0x08
	.zero		1


	//----- nvinfo : EIATTR_NUM_MBARRIERS
	.align		4
.L_48:
        /*0244*/ 	.byte	0x03, 0x38
        /*0246*/ 	.short	0x0002


	//----- nvinfo : EIATTR_EXIT_INSTR_OFFSETS
	.align		4
        /*0248*/ 	.byte	0x04, 0x1c
        /*024a*/ 	.short	(.L_50 - .L_49)


	//   ....[0]....
.L_49:
        /*024c*/ 	.word	0x00002740


	//----- nvinfo : EIATTR_REQNTID
	.align		4
.L_50:
        /*0250*/ 	.byte	0x04, 0x10
        /*0252*/ 	.short	(.L_52 - .L_51)
.L_51:
        /*0254*/ 	.word	0x00000080
        /*0258*/ 	.word	0x00000001
        /*025c*/ 	.word	0x00000001


	//----- nvinfo : EIATTR_CRS_STACK_SIZE
	.align		4
.L_52:
        /*0260*/ 	.byte	0x04, 0x1e
        /*0262*/ 	.short	(.L_54 - .L_53)
.L_53:
        /*0264*/ 	.word	0x00000000


	//----- nvinfo : EIATTR_CBANK_PARAM_SIZE
	.align		4
.L_54:
        /*0268*/ 	.byte	0x03, 0x19
        /*026a*/ 	.short	0x0050


	//----- nvinfo : EIATTR_PARAM_CBANK
	.align		4
        /*026c*/ 	.byte	0x04, 0x0a
        /*026e*/ 	.short	(.L_56 - .L_55)
	.align		4
.L_55:
        /*0270*/ 	.word	index@(.nv.constant0.gluon_tcgen05)
        /*0274*/ 	.short	0x0380
        /*0276*/ 	.short	0x0050


	//----- nvinfo : EIATTR_SW_WAR
	.align		4
.L_56:
        /*0278*/ 	.byte	0x04, 0x36
        /*027a*/ 	.short	(.L_58 - .L_57)
.L_57:
        /*027c*/ 	.word	0x00000008
.L_58:


//--------------------- .nv.compat                --------------------------
	.section	.nv.compat,"",@"SHT_CUDA_COMPAT_INFO"
	.align	4
        /*0000*/ 	.byte	0x02, 0x02, 0x02, 0x00, 0x02, 0x05, 0x05, 0x00, 0x02, 0x03, 0x03, 0x00, 0x02, 0x06, 0x01, 0x00


//--------------------- .nv.callgraph             --------------------------
	.section	.nv.callgraph,"",@"SHT_CUDA_CALLGRAPH"
	.align	4
	.sectionentsize	8
	.align		4
        /*0000*/ 	.word	0x00000000
	.align		4
        /*0004*/ 	.word	0xffffffff
	.align		4
        /*0008*/ 	.word	0x00000000
	.align		4
        /*000c*/ 	.word	0xfffffffe
	.align		4
        /*0010*/ 	.word	0x00000000
	.align		4
        /*0014*/ 	.word	0xfffffffd
	.align		4
        /*0018*/ 	.word	0x00000000
	.align		4
        /*001c*/ 	.word	0xfffffffc


//--------------------- .text.gluon_tcgen05       --------------------------
	.section	.text.gluon_tcgen05,"ax",@progbits
	.align	128
        .global         gluon_tcgen05
        .type           gluon_tcgen05,@function
        .size           gluon_tcgen05,(.L_x_73 - gluon_tcgen05)
        .other          gluon_tcgen05,@"STO_CUDA_ENTRY STV_DEFAULT"
gluon_tcgen05:
.text.gluon_tcgen05:
[----:B------:R-:W1:Y:S01]  /*0000*/  LDC R1, c[0x0][0x37c] ;  /* 0x0000df00ff017b82 */ /* 0x000e620000000800 */
[----:B------:R-:W2:Y:S02]  /*0010*/  S2R R0, SR_TID.X ;  /* 0x0000000000007919 */ /* 0x000ea40000002100 */
[----:B--2---:R-:W-:-:S13]  /*0020*/  ISETP.GE.U32.AND P2, PT, R0, 0x20, PT ;  /* 0x000000200000780c */ /* 0x004fda0003f46070 */
[----:B------:R-:W-:Y:S05]  /*0030*/  @P2 BRA `(.L_x_0) ;  /* 0x0000000000b82947 */ /* 0x000fea0003800000 */
[----:B------:R-:W2:Y:S01]  /*0040*/  S2UR UR6, SR_CgaCtaId ;  /* 0x00000000000679c3 */ /* 0x000ea20000008800 */
[----:B------:R-:W-:Y:S01]  /*0050*/  NOP ;  /* 0x0000000000007918 */ /* 0x000fe20000000000 */
[----:B------:R-:W-:Y:S02]  /*0060*/  UMOV UR4, 0x40 ;  /* 0x0000004000047882 */ /* 0x000fe40000000000 */
[----:B--2---:R-:W-:-:S09]  /*0070*/  ULEA UR4, UR6, UR4, 0x18 ;  /* 0x0000000406047291 */ /* 0x004fd2000f8ec0ff */
[----:B------:R-:W2:Y:S01]  /*0080*/  LDS.U8 R2, [UR4] ;  /* 0x00000004ff027984 */ /* 0x000ea20008000000 */
[----:B------:R-:W-:Y:S02]  /*0090*/  UMOV UR4, 0x400 ;  /* 0x0000040000047882 */ /* 0x000fe40000000000 */
[----:B------:R-:W-:Y:S01]  /*00a0*/  ULEA UR4, UR6, UR4, 0x18 ;  /* 0x0000000406047291 */ /* 0x000fe2000f8ec0ff */
[----:B--2---:R-:W-:-:S13]  /*00b0*/  ISETP.NE.AND P0, PT, R2, RZ, PT ;  /* 0x000000ff0200720c */ /* 0x004fda0003f05270 */
[----:B------:R-:W-:Y:S05]  /*00c0*/  @P0 BRA `(.L_x_1) ;  /* 0x00000000007c0947 */ /* 0x000fea0003800000 */
[----:B------:R-:W-:-:S13]  /*00d0*/  ELECT P0, URZ, PT ;  /* 0x0000000000ff782f */ /* 0x000fda0003800000 */
[----:B------:R-:W-:Y:S05]  /*00e0*/  @!P0 BRA `(.L_x_2) ;  /* 0x0000000000848947 */ /* 0x000fea0003800000 */
[----:B------:R-:W-:Y:S01]  /*00f0*/  UMOV UR5, 0x2 ;  /* 0x0000000200057882 */ /* 0x000fe20000000000 */
[----:B------:R-:W-:Y:S02]  /*0100*/  IMAD.MOV.U32 R5, RZ, RZ, 0x1 ;  /* 0x00000001ff057424 */ /* 0x000fe400078e00ff */
[----:B------:R-:W-:Y:S02]  /*0110*/  IMAD.MOV.U32 R3, RZ, RZ, 0x3 ;  /* 0x00000003ff037424 */ /* 0x000fe400078e00ff */
[----:B------:R-:W-:Y:S04]  /*0120*/  DEPBAR.LE SB2, 0x36 ;  /* 0x0000ad800000791a */ /* 0x000fe80000000000 */
[----:B------:R-:W2:Y:S02]  /*0130*/  UTCATOMSWS.FIND_AND_SET.ALIGN UP0, UR5, UR5 ;  /* 0x00000005000575e3 */ /* 0x000ea40008000800 */
[----:B--2---:R-:W-:-:S04]  /*0140*/  PLOP3.LUT P0, PT, PT, PT, UP0, 0x80, 0x8 ;  /* 0x000000000008781c */ /* 0x004fc80003f0f008 */
[----:B------:R-:W-:-:S04]  /*0150*/  SEL R2, RZ, 0xffffffff, !P0 ;  /* 0xffffffffff027807 */ /* 0x000fc80004000000 */
[----:B------:R-:W-:Y:S01]  /*0160*/  ISETP.NE.AND P0, PT, R2, RZ, PT ;  /* 0x000000ff0200720c */ /* 0x000fe20003f05270 */
[----:B------:R-:W-:-:S12]  /*0170*/  IMAD.U32 R2, RZ, RZ, UR5 ;  /* 0x00000005ff027e24 */ /* 0x000fd8000f8e00ff */
[----:B------:R-:W-:Y:S05]  /*0180*/  @P0 BRA `(.L_x_3) ;  /* 0x0000000000240947 */ /* 0x000fea0003800000 */
.L_x_4:
[----:B------:R-:W-:Y:S05]  /*0190*/  NANOSLEEP 0x64 ;  /* 0x000000640000795d */ /* 0x000fea0003800000 */
[----:B------:R-:W-:-:S05]  /*01a0*/  UMOV UR5, 0x2 ;  /* 0x0000000200057882 */ /* 0x000fca0000000000 */
[----:B------:R-:W-:Y:S04]  /*01b0*/  DEPBAR.LE SB2, 0x36 ;  /* 0x0000ad800000791a */ /* 0x000fe80000000000 */
[----:B------:R-:W2:Y:S02]  /*01c0*/  UTCATOMSWS.FIND_AND_SET.ALIGN UP0, UR5, UR5 ;  /* 0x00000005000575e3 */ /* 0x000ea40008000800 */
[----:B--2---:R-:W-:-:S04]  /*01d0*/  PLOP3.LUT P0, PT, PT, PT, UP0, 0x80, 0x8 ;  /* 0x000000000008781c */ /* 0x004fc80003f0f008 */
[----:B------:R-:W-:-:S04]  /*01e0*/  SEL R2, RZ, 0xffffffff, !P0 ;  /* 0xffffffffff027807 */ /* 0x000fc80004000000 */
[----:B------:R-:W-:Y:S01]  /*01f0*/  ISETP.NE.AND P0, PT, R2, RZ, PT ;  /* 0x000000ff0200720c */ /* 0x000fe20003f05270 */
[----:B------:R-:W-:-:S12]  /*0200*/  IMAD.U32 R2, RZ, RZ, UR5 ;  /* 0x00000005ff027e24 */ /* 0x000fd8000f8e00ff */
[----:B------:R-:W-:Y:S05]  /*0210*/  @!P0 BRA `(.L_x_4) ;  /* 0xfffffffc00dc8947 */ /* 0x000fea000383ffff */
.L_x_3:
[C---:B------:R-:W-:Y:S01]  /*0220*/  VIADD R4, R2.reuse, 0x10 ;  /* 0x0000001002047836 */ /* 0x040fe20000000000 */
[----:B------:R-:W-:Y:S01]  /*0230*/  UMOV UR5, 0x50 ;  /* 0x0000005000057882 */ /* 0x000fe20000000000 */
[----:B------:R-:W-:Y:S01]  /*0240*/  SHF.L.U32 R3, R3, R2, RZ ;  /* 0x0000000203037219 */ /* 0x000fe200000006ff */
[----:B------:R-:W-:Y:S01]  /*0250*/  ULEA UR5, UR6, UR5, 0x18 ;  /* 0x0000000506057291 */ /* 0x000fe2000f8ec0ff */
[----:B------:R-:W-:Y:S01]  /*0260*/  IMAD.SHL.U32 R2, R2, 0x20, RZ ;  /* 0x0000002002027824 */ /* 0x000fe200078e00ff */
[----:B------:R-:W-:-:S04]  /*0270*/  SHF.L.U32 R4, R5, R4, RZ ;  /* 0x0000000405047219 */ /* 0x000fc800000006ff */
[----:B------:R-:W-:-:S05]  /*0280*/  LOP3.LUT R3, R4, R3, RZ, 0xfc, !PT ;  /* 0x0000000304037212 */ /* 0x000fca00078efcff */
[----:B------:R2:W-:Y:S04]  /*0290*/  ATOMS.OR RZ, [UR5], R3 ;  /* 0x00000003ffff798c */ /* 0x0005e8000b000005 */
[----:B------:R2:W-:Y:S01]  /*02a0*/  STS [UR4], R2 ;  /* 0x00000002ff007988 */ /* 0x0005e20008000804 */
[----:B------:R-:W-:Y:S05]  /*02b0*/  BRA `(.L_x_2) ;  /* 0x0000000000107947 */ /* 0x000fea0003800000 */
.L_x_1:
[----:B------:R-:W-:Y:S01]  /*02c0*/  IMAD.MOV.U32 R3, RZ, RZ, -0x1 ;  /* 0xffffffffff037424 */ /* 0x000fe200078e00ff */
[----:B------:R-:W-:-:S04]  /*02d0*/  MOV R2, 0x300 ;  /* 0x0000030000027802 */ /* 0x000fc80000000f00 */
[----:B------:R2:W-:Y:S03]  /*02e0*/  STS [UR4], R3 ;  /* 0x00000003ff007988 */ /* 0x0005e60008000804 */
[----:B-12---:R-:W-:Y:S05]  /*02f0*/  CALL.REL.NOINC `($__internal_1_$__cuda_sm10x_tcgen05_guardrail_trap_phase_invalid_during_alloc) ;  /* 0x0000002400507944 */ /* 0x006fea0003c00000 */
.L_x_2:
[----:B------:R-:W-:Y:S05]  /*0300*/  WARPSYNC.ALL ;  /* 0x0000000000007948 */ /* 0x000fea0003800000 */
[----:B------:R-:W-:Y:S01]  /*0310*/  NOP ;  /* 0x0000000000007918 */ /* 0x000fe20000000000 */
.L_x_0:
[----:B------:R-:W3:Y:S08]  /*0320*/  S2UR UR4, SR_CgaCtaId ;  /* 0x00000000000479c3 */ /* 0x000ef00000008800 */
[----:B------:R-:W-:Y:S01]  /*0330*/  BAR.SYNC.DEFER_BLOCKING 0x0 ;  /* 0x0000000000007b1d */ /* 0x000fe20000010000 */
[----:B------:R-:W-:-:S05]  /*0340*/  LOP3.LUT R68, R0, 0x7f, RZ, 0xc0, !PT ;  /* 0x0000007f00447812 */ /* 0x000fca00078ec0ff */
[----:B------:R-:W-:Y:S02]  /*0350*/  UMOV UR8, 0x400 ;  /* 0x0000040000087882 */ /* 0x000fe40000000000 */
[----:B--2---:R-:W2:Y:S08]  /*0360*/  LDC R3, c[0x0][0x398] ;  /* 0x0000e600ff037b82 */ /* 0x004eb00000000800 */
[----:B------:R-:W4:Y:S01]  /*0370*/  LDC R12, c[0x0][0x3a0] ;  /* 0x0000e800ff0c7b82 */ /* 0x000f220000000800 */
[----:B---3--:R-:W-:-:S07]  /*0380*/  ULEA UR8, UR4, UR8, 0x18 ;  /* 0x0000000804087291 */ /* 0x008fce000f8ec0ff */
[----:B------:R-:W3:Y:S02]  /*0390*/  S2UR UR9, SR_CTAID.Y ;  /* 0x00000000000979c3 */ /* 0x000ee40000002600 */
[----:B------:R-:W5:Y:S06]  /*03a0*/  LDS R4, [UR8] ;  /* 0x00000008ff047984 */ /* 0x000f6c0008000800 */
[----:B------:R-:W-:Y:S06]  /*03b0*/  BAR.SYNC.DEFER_BLOCKING 0x0 ;  /* 0x0000000000007b1d */ /* 0x000fec0000010000 */
[----:B------:R-:W-:Y:S05]  /*03c0*/  @P2 BRA `(.L_x_5) ;  /* 0x0000000000182947 */ /* 0x000fea0003800000 */
[----:B------:R-:W-:Y:S01]  /*03d0*/  ELECT P0, URZ, PT ;  /* 0x0000000000ff782f */ /* 0x000fe20003800000 */
[----:B------:R-:W-:Y:S01]  /*03e0*/  IMAD.MOV.U32 R2, RZ, RZ, 0x1 ;  /* 0x00000001ff027424 */ /* 0x000fe200078e00ff */
[----:B------:R-:W-:Y:S01]  /*03f0*/  UMOV UR5, 0x40 ;  /* 0x0000004000057882 */ /* 0x000fe20000000000 */
[----:B------:R-:W-:Y:S01]  /*0400*/  UVIRTCOUNT.DEALLOC.SMPOOL 0x80 ;  /* 0x000000800000784c */ /* 0x000fe20000000000 */
[----:B------:R-:W-:-:S09]  /*0410*/  ULEA UR5, UR4, UR5, 0x18 ;  /* 0x0000000504057291 */ /* 0x000fd2000f8ec0ff */
[----:B------:R5:W-:Y:S03]  /*0420*/  @P0 STS.U8 [UR5], R2 ;  /* 0x00000002ff000988 */ /* 0x000be60008000005 */
.L_x_5:
[----:B------:R-:W5:Y:S01]  /*0430*/  S2UR UR4, SR_CTAID.Z ;  /* 0x00000000000479c3 */ /* 0x000f620000002700 */
[----:B------:R-:W4:Y:S01]  /*0440*/  LDCU UR5, c[0x0][0x370] ;  /* 0x00006e00ff0577ac */ /* 0x000f220008000800 */
[C---:B------:R-:W-:Y:S01]  /*0450*/  ISETP.GE.U32.AND P0, PT, R68.reuse, 0x20, PT ;  /* 0x000000204400780c */ /* 0x040fe20003f06070 */
[----:B--2--5:R-:W-:Y:S01]  /*0460*/  VIADD R2, R3, 0xffffffff ;  /* 0xffffffff03027836 */ /* 0x024fe20000000000 */
[C---:B------:R-:W-:Y:S01]  /*0470*/  ISETP.NE.U32.AND P3, PT, R68.reuse, RZ, PT ;  /* 0x000000ff4400720c */ /* 0x040fe20003f65070 */
[----:B------:R-:W2:Y:S01]  /*0480*/  LDCU UR6, c[0x0][0x374] ;  /* 0x00006e80ff0677ac */ /* 0x000ea20008000800 */
[----:B------:R-:W-:Y:S01]  /*0490*/  LEA R13, R68, UR8, 0x2 ;  /* 0x00000008440d7c11 */ /* 0x000fe2000f8e10ff */
[----:B----4-:R-:W-:Y:S01]  /*04a0*/  VIADD R10, R12, 0xffffffff ;  /* 0xffffffff0c0a7836 */ /* 0x010fe20000000000 */
[----:B------:R-:W4:Y:S01]  /*04b0*/  S2UR UR11, SR_CTAID.X ;  /* 0x00000000000b79c3 */ /* 0x000f220000002500 */
[----:B------:R-:W5:Y:S01]  /*04c0*/  LDCU.64 UR14, c[0x0][0x3c0] ;  /* 0x00007800ff0e77ac */ /* 0x000f620008000a00 */
[----:B------:R-:W-:Y:S01]  /*04d0*/  R2UR UR25, R4 ;  /* 0x00000000041972ca */ /* 0x000fe200000e0000 */
[----:B------:R-:W-:Y:S04]  /*04e0*/  BSSY.RECONVERGENT B0, `(.L_x_6) ;  /* 0x0000011000007945 */ /* 0x000fe80003800200 */
[----:B------:R3:W-:Y:S01]  /*04f0*/  @!P0 STS [R13], RZ ;  /* 0x000000ff0d008388 */ /* 0x0007e20000000800 */
[----:B------:R-:W-:-:S03]  /*0500*/  NOP ;  /* 0x0000000000007918 */ /* 0x000fc60000000000 */
[----:B------:R3:W-:Y:S02]  /*0510*/  @!P3 STS [UR8+0x24], R2 ;  /* 0x00002402ff00b988 */ /* 0x0007e40008000808 */
[----:B--23--:R-:W-:Y:S02]  /*0520*/  UIMAD UR4, UR4, UR6, UR9 ;  /* 0x00000006040472a4 */ /* 0x00cfe4000f8e0209 */
[----:B------:R2:W-:Y:S02]  /*0530*/  @!P3 STS [UR8+0x20], R10 ;  /* 0x0000200aff00b988 */ /* 0x0005e40008000808 */
[----:B----4-:R-:W-:-:S04]  /*0540*/  UIMAD UR4, UR4, UR5, UR11 ;  /* 0x00000005040472a4 */ /* 0x010fc8000f8e020b */
[----:B------:R-:W-:-:S04]  /*0550*/  UIMAD UR4, UR4, 0x180, URZ ;  /* 0x00000180040478a4 */ /* 0x000fc8000f8e02ff */
[----:B-----5:R-:W-:-:S04]  /*0560*/  UIADD3 UR6, UP0, UPT, UR4, UR14, URZ ;  /* 0x0000000e04067290 */ /* 0x020fc8000ff1e0ff */
[----:B------:R-:W-:Y:S01]  /*0570*/  ULEA.HI.X.SX32 UR7, UR4, UR15, 0x1, UP0 ;  /* 0x0000000f04077291 */ /* 0x000fe200080f0eff */
[----:B--2---:R-:W-:Y:S11]  /*0580*/  @P3 BRA `(.L_x_7) ;  /* 0x0000000000183947 */ /* 0x004ff60003800000 */
[----:B------:R-:W2:Y:S01]  /*0590*/  LDS R3, [UR8+0x8] ;  /* 0x00000808ff037984 */ /* 0x000ea20008000800 */
[----:B------:R-:W3:Y:S01]  /*05a0*/  LDC.64 R6, c[0x0][0x380] ;  /* 0x0000e000ff067b82 */ /* 0x000ee20000000a00 */
[----:B------:R-:W-:Y:S02]  /*05b0*/  IMAD.MOV.U32 R4, RZ, RZ, 0x70 ;  /* 0x00000070ff047424 */ /* 0x000fe400078e00ff */
[----:B---3--:R3:W-:Y:S03]  /*05c0*/  STS.64 [UR8], R6 ;  /* 0x00000006ff007988 */ /* 0x0087e60008000a08 */
[----:B--2---:R-:W-:-:S05]  /*05d0*/  LOP3.LUT R3, R3, 0x10, R4, 0xd8, !PT ;  /* 0x0000001003037812 */ /* 0x004fca00078ed804 */
[----:B------:R3:W-:Y:S02]  /*05e0*/  STS [UR8+0x8], R3 ;  /* 0x00000803ff007988 */ /* 0x0007e40008000808 */
.L_x_7:
[----:B------:R-:W-:Y:S05]  /*05f0*/  BSYNC.RECONVERGENT B0 ;  /* 0x0000000000007941 */ /* 0x000fea0003800200 */
.L_x_6:
[----:B------:R-:W-:Y:S04]  /*0600*/  BSSY.RECONVERGENT B0, `(.L_x_8) ;  /* 0x000000a000007945 */ /* 0x000fe80003800200 */
[----:B------:R-:W-:Y:S05]  /*0610*/  @P3 BRA `(.L_x_9) ;  /* 0x0000000000203947 */ /* 0x000fea0003800000 */
[----:B---3--:R-:W2:Y:S01]  /*0620*/  LDS R3, [UR8+0x34] ;  /* 0x00003408ff037984 */ /* 0x008ea20008000800 */
[----:B------:R-:W-:Y:S02]  /*0630*/  IMAD.MOV.U32 R4, RZ, RZ, 0x3f000000 ;  /* 0x3f000000ff047424 */ /* 0x000fe400078e00ff */
[----:B------:R-:W-:Y:S01]  /*0640*/  @!P3 IMAD.MOV.U32 R5, RZ, RZ, 0x7f ;  /* 0x0000007fff05b424 */ /* 0x000fe200078e00ff */
[----:B------:R-:W3:Y:S02]  /*0650*/  @!P3 LDS R6, [UR8+0x38] ;  /* 0x00003808ff06b984 */ /* 0x000ee40008000800 */
[----:B--2---:R-:W-:Y:S02]  /*0660*/  LOP3.LUT R3, R3, 0xff000000, R4, 0xb8, !PT ;  /* 0xff00000003037812 */ /* 0x004fe400078eb804 */
[----:B---3--:R-:W-:-:S03]  /*0670*/  @!P3 LOP3.LUT R4, R6, 0xff, R5, 0xb8, !PT ;  /* 0x000000ff0604b812 */ /* 0x008fc600078eb805 */
[----:B------:R2:W-:Y:S04]  /*0680*/  STS [UR8+0x34], R3 ;  /* 0x00003403ff007988 */ /* 0x0005e80008000808 */
[----:B------:R2:W-:Y:S02]  /*0690*/  @!P3 STS [UR8+0x38], R4 ;  /* 0x00003804ff00b988 */ /* 0x0005e40008000808 */
.L_x_9:
[----:B------:R-:W-:Y:S05]  /*06a0*/  BSYNC.RECONVERGENT B0 ;  /* 0x0000000000007941 */ /* 0x000fea0003800200 */
.L_x_8:
[----:B------:R-:W-:Y:S04]  /*06b0*/  BSSY.RECONVERGENT B0, `(.L_x_10) ;  /* 0x000000e000007945 */ /* 0x000fe80003800200 */
[----:B------:R-:W-:Y:S05]  /*06c0*/  @P3 BRA `(.L_x_11) ;  /* 0x0000000000303947 */ /* 0x000fea0003800000 */
[----:B--2---:R-:W2:Y:S01]  /*06d0*/  LDS R4, [UR8+0x34] ;  /* 0x00003408ff047984 */ /* 0x004ea20008000800 */
[----:B------:R-:W4:Y:S03]  /*06e0*/  LDC.64 R8, c[0x0][0x3a8] ;  /* 0x0000ea00ff087b82 */ /* 0x000f260000000a00 */
[----:B---3--:R-:W3:Y:S01]  /*06f0*/  LDS R3, [UR8+0x1c] ;  /* 0x00001c08ff037984 */ /* 0x008ee20008000800 */
[C---:B----4-:R-:W-:Y:S01]  /*0700*/  SHF.L.U64.HI R6, R8.reuse, 0x1, R9 ;  /* 0x0000000108067819 */ /* 0x050fe20000010209 */
[----:B------:R-:W-:-:S03]  /*0710*/  IMAD.SHL.U32 R5, R8, 0x2, RZ ;  /* 0x0000000208057824 */ /* 0x000fc600078e00ff */
[--C-:B------:R-:W-:Y:S02]  /*0720*/  SHF.R.U32.HI R8, RZ, 0x4, R6.reuse ;  /* 0x00000004ff087819 */ /* 0x100fe40000011606 */
[----:B------:R-:W-:-:S05]  /*0730*/  SHF.R.U64 R5, R5, 0x4, R6 ;  /* 0x0000000405057819 */ /* 0x000fca0000001206 */
[----:B------:R4:W-:Y:S01]  /*0740*/  STS [UR8+0xc], R5 ;  /* 0x00000c05ff007988 */ /* 0x0009e20008000808 */
[----:B--2---:R-:W-:Y:S02]  /*0750*/  LOP3.LUT R4, R4, 0x7, RZ, 0xb8, !PT ;  /* 0x0000000704047812 */ /* 0x004fe400078eb8ff */
[----:B---3--:R-:W-:-:S03]  /*0760*/  LOP3.LUT R3, R3, 0xf, R8, 0xb8, !PT ;  /* 0x0000000f03037812 */ /* 0x008fc600078eb808 */
[----:B------:R4:W-:Y:S04]  /*0770*/  STS [UR8+0x34], R4 ;  /* 0x00003404ff007988 */ /* 0x0009e80008000808 */
[----:B------:R4:W-:Y:S02]  /*0780*/  STS [UR8+0x1c], R3 ;  /* 0x00001c03ff007988 */ /* 0x0009e40008000808 */
.L_x_11:
[----:B------:R-:W-:Y:S05]  /*0790*/  BSYNC.RECONVERGENT B0 ;  /* 0x0000000000007941 */ /* 0x000fea0003800200 */
.L_x_10:
[----:B------:R-:W-:Y:S04]  /*07a0*/  BSSY.RECONVERGENT B1, `(.L_x_12) ;  /* 0x000001a000017945 */ /* 0x000fe80003800200 */
[----:B------:R-:W-:Y:S04]  /*07b0*/  BSSY.RELIABLE B0, `(.L_x_13) ;  /* 0x0000015000007945 */ /* 0x000fe80003800100 */
[----:B------:R-:W-:Y:S05]  /*07c0*/  @P3 BRA `(.L_x_14) ;  /* 0x0000000000203947 */ /* 0x000fea0003800000 */
[----:B--234-:R-:W2:Y:S02]  /*07d0*/  LDS R3, [UR8+0x34] ;  /* 0x00003408ff037984 */ /* 0x01cea40008000800 */
[----:B--2---:R-:W-:-:S05]  /*07e0*/  LOP3.LUT R3, R3, 0x38, RZ, 0xb8, !PT ;  /* 0x0000003803037812 */ /* 0x004fca00078eb8ff */
[----:B------:R2:W-:Y:S01]  /*07f0*/  STS [UR8+0x34], R3 ;  /* 0x00003403ff007988 */ /* 0x0005e20008000808 */
[----:B------:R-:W-:Y:S05]  /*0800*/  @P3 BRA `(.L_x_15) ;  /* 0x0000000000203947 */ /* 0x000fea0003800000 */
[----:B--2---:R-:W2:Y:S01]  /*0810*/  LDS R3, [UR8+0x8] ;  /* 0x00000808ff037984 */ /* 0x004ea20008000800 */
[----:B------:R-:W-:-:S05]  /*0820*/  IMAD.MOV.U32 R4, RZ, RZ, 0x780 ;  /* 0x00000780ff047424 */ /* 0x000fca00078e00ff */
[----:B--2---:R-:W-:-:S05]  /*0830*/  LOP3.LUT R3, R3, 0x300, R4, 0xd8, !PT ;  /* 0x0000030003037812 */ /* 0x004fca00078ed804 */
[----:B------:R5:W-:Y:S02]  /*0840*/  STS [UR8+0x8], R3 ;  /* 0x00000803ff007988 */ /* 0x000be40008000808 */
.L_x_14:
[----:B------:R-:W-:Y:S05]  /*0850*/  @P3 BRA `(.L_x_16) ;  /* 0x0000000000283947 */ /* 0x000fea0003800000 */
[----:B--2345:R-:W2:Y:S02]  /*0860*/  LDS R3, [UR8+0x8] ;  /* 0x00000808ff037984 */ /* 0x03cea40008000800 */
[----:B--2---:R-:W-:-:S05]  /*0870*/  LOP3.LUT R3, R3, 0x1800, RZ, 0xb8, !PT ;  /* 0x0000180003037812 */ /* 0x004fca00078eb8ff */
[----:B------:R3:W-:Y:S02]  /*0880*/  STS [UR8+0x8], R3 ;  /* 0x00000803ff007988 */ /* 0x0007e40008000808 */
.L_x_15:
[----:B------:R-:W-:Y:S05]  /*0890*/  @P3 BREAK.RELIABLE B0 ;  /* 0x0000000000003942 */ /* 0x000fea0003800100 */
[----:B------:R-:W-:Y:S05]  /*08a0*/  @P3 BRA `(.L_x_17) ;  /* 0x0000000000243947 */ /* 0x000fea0003800000 */
[----:B------:R-:W4:Y:S01]  /*08b0*/  LDS R4, [UR8+0x8] ;  /* 0x00000808ff047984 */ /* 0x000f220008000800 */
[----:B--23--:R-:W-:-:S05]  /*08c0*/  IMAD.MOV.U32 R3, RZ, RZ, 0x6000 ;  /* 0x00006000ff037424 */ /* 0x00cfca00078e00ff */
[----:B----4-:R-:W-:-:S04]  /*08d0*/  LOP3.LUT R3, R4, 0x6000, R3, 0xd8, !PT ;  /* 0x0000600004037812 */ /* 0x010fc800078ed803 */
[----:B------:R-:W-:-:S05]  /*08e0*/  LOP3.LUT R3, R3, 0x400000, RZ, 0xb8, !PT ;  /* 0x0040000003037812 */ /* 0x000fca00078eb8ff */
[----:B------:R2:W-:Y:S02]  /*08f0*/  STS [UR8+0x8], R3 ;  /* 0x00000803ff007988 */ /* 0x0005e40008000808 */
.L_x_16:
[----:B------:R-:W-:Y:S05]  /*0900*/  BSYNC.RELIABLE B0 ;  /* 0x0000000000007941 */ /* 0x000fea0003800100 */
.L_x_13:
[----:B--2345:R-:W2:Y:S02]  /*0910*/  @!P3 LDS R3, [UR8+0x8] ;  /* 0x00000808ff03b984 */ /* 0x03cea40008000800 */
[----:B--2---:R-:W-:-:S05]  /*0920*/  @!P3 LOP3.LUT R3, R3, 0x8000, RZ, 0xb8, !PT ;  /* 0x000080000303b812 */ /* 0x004fca00078eb8ff */
[----:B------:R4:W-:Y:S02]  /*0930*/  @!P3 STS [UR8+0x8], R3 ;  /* 0x00000803ff00b988 */ /* 0x0009e40008000808 */
.L_x_17:
[----:B------:R-:W-:Y:S05]  /*0940*/  BSYNC.RECONVERGENT B1 ;  /* 0x0000000000017941 */ /* 0x000fea0003800200 */
.L_x_12:
[----:B------:R-:W-:Y:S05]  /*0950*/  WARPSYNC.ALL ;  /* 0x0000000000007948 */ /* 0x000fea0003800000 */
[----:B------:R-:W-:Y:S01]  /*0960*/  NOP ;  /* 0x0000000000007918 */ /* 0x000fe20000000000 */
[----:B------:R-:W5:Y:S02]  /*0970*/  LDC R6, c[0x0][0x39c] ;  /* 0x0000e700ff067b82 */ /* 0x000f640000000800 */
[----:B-----5:R-:W-:Y:S01]  /*0980*/  VIADD R6, R6, 0xffffffff ;  /* 0xffffffff06067836 */ /* 0x020fe20000000000 */
[----:B------:R-:W-:Y:S06]  /*0990*/  @P0 BRA `(.L_x_18) ;  /* 0x0000000000300947 */ /* 0x000fec0003800000 */
[----:B--234-:R-:W2:Y:S01]  /*09a0*/  S2R R3, SR_LANEID ;  /* 0x0000000000037919 */ /* 0x01cea20000000000 */
[----:B------:R-:W-:Y:S05]  /*09b0*/  WARPSYNC.ALL ;  /* 0x0000000000007948 */ /* 0x000fea0003800000 */
[----:B------:R-:W-:Y:S01]  /*09c0*/  NOP ;  /* 0x0000000000007918 */ /* 0x000fe20000000000 */
[----:B--2---:R-:W-:-:S05]  /*09d0*/  IMAD.SHL.U32 R3, R3, 0x4, RZ ;  /* 0x0000000403037824 */ /* 0x004fca00078e00ff */
[----:B------:R-:W2:Y:S01]  /*09e0*/  LDS R7, [R3+UR8] ;  /* 0x0000000803077984 */ /* 0x000ea20008000800 */
[----:B------:R-:W-:-:S05]  /*09f0*/  IADD3 R4, P1, PT, R3, UR6, RZ ;  /* 0x0000000603047c10 */ /* 0x000fca000ff3e0ff */
[----:B------:R-:W-:-:S05]  /*0a00*/  IMAD.X R5, RZ, RZ, UR7, P1 ;  /* 0x00000007ff057e24 */ /* 0x000fca00088e06ff */
[----:B--2---:R5:W2:Y:S01]  /*0a10*/  ATOMG.E.EXCH.STRONG.GPU PT, RZ, [R4], R7 ;  /* 0x0000000704ff73a8 */ /* 0x004aa200041ee100 */
[----:B------:R-:W-:-:S04]  /*0a20*/  DEPBAR {5,4,3,2,1,0} ;  /* 0x0000003f0000791a */ /* 0x000fc80000000000 */
[----:B------:R-:W3:Y:S02]  /*0a30*/  CCTL.E.C.LDCU.IV.DEEP [UR6] ;  /* 0x0000000006007540 */ /* 0x000ee40009c08000 */
[----:B---3--:R5:W-:Y:S01]  /*0a40*/  UTMACCTL.IV [UR6] ;  /* 0x00000000060079b9 */ /* 0x008be20008000000 */
[----:B------:R-:W-:Y:S01]  /*0a50*/  NOP ;  /* 0x0000000000007918 */ /* 0x000fe20000000000 */
.L_x_18:
[----:B------:R-:W-:Y:S05]  /*0a60*/  @P0 BRA `(.L_x_19) ;  /* 0x00000000000c0947 */ /* 0x000fea0003800000 */
[----:B------:R0:W-:Y:S01]  /*0a70*/  UTMACMDFLUSH ;  /* 0x00000000000079b7 */ /* 0x0001e20000000000 */
[----:B------:R-:W-:Y:S05]  /*0a80*/  @P0 BRA `(.L_x_19) ;  /* 0x0000000000040947 */ /* 0x000fea0003800000 */
[----:B------:R-:W-:-:S04]  /*0a90*/  DEPBAR.LE SB0, 0x0 ;  /* 0x000080000000791a */ /* 0x000fc80000000000 */
.L_x_19:
[----:B------:R-:W-:Y:S05]  /*0aa0*/  WARPSYNC.ALL ;  /* 0x0000000000007948 */ /* 0x000fea0003800000 */
[----:B------:R-:W-:Y:S01]  /*0ab0*/  NOP ;  /* 0x0000000000007918 */ /* 0x000fe20000000000 */
[----:B--2---:R-:W-:Y:S06]  /*0ac0*/  BAR.SYNC.DEFER_BLOCKING 0x0 ;  /* 0x0000000000007b1d */ /* 0x004fec0000010000 */
[----:B------:R-:W-:Y:S02]  /*0ad0*/  BSSY.RECONVERGENT B1, `(.L_x_20) ;  /* 0x000000b000017945 */ /* 0x000fe40003800200 */
[----:B------:R-:W-:Y:S06]  /*0ae0*/  BAR.SYNC.DEFER_BLOCKING 0x0 ;  /* 0x0000000000007b1d */ /* 0x000fec0000010000 */
[----:B------:R2:W-:Y:S01]  /*0af0*/  @!P0 STS [R13], RZ ;  /* 0x000000ff0d008388 */ /* 0x0005e20000000800 */
[----:B------:R-:W-:Y:S01]  /*0b00*/  NOP ;  /* 0x0000000000007918 */ /* 0x000fe20000000000 */
[----:B------:R-:W-:Y:S05]  /*0b10*/  @P3 BRA `(.L_x_21) ;  /* 0x0000000000183947 */ /* 0x000fea0003800000 */
[----:B---34-:R-:W3:Y:S01]  /*0b20*/  LDS R3, [UR8+0x8] ;  /* 0x00000808ff037984 */ /* 0x018ee20008000800 */
[----:B------:R-:W4:Y:S01]  /*0b30*/  LDC.64 R8, c[0x0][0x388] ;  /* 0x0000e200ff087b82 */ /* 0x000f220000000a00 */
[----:B-----5:R-:W-:Y:S02]  /*0b40*/  IMAD.MOV.U32 R4, RZ, RZ, 0x70 ;  /* 0x00000070ff047424 */ /* 0x020fe400078e00ff */
[----:B----4-:R4:W-:Y:S03]  /*0b50*/  STS.64 [UR8], R8 ;  /* 0x00000008ff007988 */ /* 0x0109e60008000a08 */
[----:B---3--:R-:W-:-:S05]  /*0b60*/  LOP3.LUT R3, R3, 0x10, R4, 0xd8, !PT ;  /* 0x0000001003037812 */ /* 0x008fca00078ed804 */
[----:B------:R4:W-:Y:S02]  /*0b70*/  STS [UR8+0x8], R3 ;  /* 0x00000803ff007988 */ /* 0x0009e40008000808 */
.L_x_21:
[----:B-----5:R-:W-:Y:S05]  /*0b80*/  BSYNC.RECONVERGENT B1 ;  /* 0x0000000000017941 */ /* 0x020fea0003800200 */
.L_x_20:
[----:B------:R-:W-:Y:S04]  /*0b90*/  BSSY.RECONVERGENT B1, `(.L_x_22) ;  /* 0x000000a000017945 */ /* 0x000fe80003800200 */
[----:B------:R-:W-:Y:S05]  /*0ba0*/  @P3 BRA `(.L_x_23) ;  /* 0x0000000000203947 */ /* 0x000fea0003800000 */
[----:B---34-:R-:W3:Y:S01]  /*0bb0*/  LDS R3, [UR8+0x34] ;  /* 0x00003408ff037984 */ /* 0x018ee20008000800 */
[----:B------:R-:W-:Y:S02]  /*0bc0*/  IMAD.MOV.U32 R8, RZ, RZ, 0x3f000000 ;  /* 0x3f000000ff087424 */ /* 0x000fe400078e00ff */
[----:B------:R-:W-:Y:S01]  /*0bd0*/  @!P3 IMAD.MOV.U32 R4, RZ, RZ, 0x3f ;  /* 0x0000003fff04b424 */ /* 0x000fe200078e00ff */
[----:B------:R-:W4:Y:S02]  /*0be0*/  @!P3 LDS R5, [UR8+0x38] ;  /* 0x00003808ff05b984 */ /* 0x000f240008000800 */
[----:B---3--:R-:W-:Y:S02]  /*0bf0*/  LOP3.LUT R3, R3, 0xff000000, R8, 0xb8, !PT ;  /* 0xff00000003037812 */ /* 0x008fe400078eb808 */
[----:B----4-:R-:W-:-:S03]  /*0c00*/  @!P3 LOP3.LUT R4, R5, 0xff, R4, 0xb8, !PT ;  /* 0x000000ff0504b812 */ /* 0x010fc600078eb804 */
[----:B------:R5:W-:Y:S04]  /*0c10*/  STS [UR8+0x34], R3 ;  /* 0x00003403ff007988 */ /* 0x000be80008000808 */
[----:B------:R5:W-:Y:S02]  /*0c20*/  @!P3 STS [UR8+0x38], R4 ;  /* 0x00003804ff00b988 */ /* 0x000be40008000808 */
.L_x_23:
[----:B------:R-:W-:Y:S05]  /*0c30*/  BSYNC.RECONVERGENT B1 ;  /* 0x0000000000017941 */ /* 0x000fea0003800200 */
.L_x_22:
[----:B------:R-:W-:Y:S04]  /*0c40*/  BSSY.RECONVERGENT B1, `(.L_x_24) ;  /* 0x0000004000017945 */ /* 0x000fe80003800200 */
[----:B------:R-:W-:Y:S05]  /*0c50*/  @P3 BRA `(.L_x_25) ;  /* 0x0000000000083947 */ /* 0x000fea0003800000 */
[----:B------:R2:W-:Y:S04]  /*0c60*/  STS [UR8+0x24], R10 ;  /* 0x0000240aff007988 */ /* 0x0005e80008000808 */
[----:B------:R2:W-:Y:S02]  /*0c70*/  STS [UR8+0x20], R6 ;  /* 0x00002006ff007988 */ /* 0x0005e40008000808 */
.L_x_25:
[----:B------:R-:W-:Y:S05]  /*0c80*/  BSYNC.RECONVERGENT B1 ;  /* 0x0000000000017941 */ /* 0x000fea0003800200 */
.L_x_24:
[----:B------:R-:W-:Y:S04]  /*0c90*/  BSSY.RECONVERGENT B1, `(.L_x_26) ;  /* 0x000000e000017945 */ /* 0x000fe80003800200 */
[----:B------:R-:W-:Y:S05]  /*0ca0*/  @P3 BRA `(.L_x_27) ;  /* 0x0000000000303947 */ /* 0x000fea0003800000 */
[----:B-----5:R-:W5:Y:S01]  /*0cb0*/  LDS R4, [UR8+0x34] ;  /* 0x00003408ff047984 */ /* 0x020f620008000800 */
[----:B--2---:R-:W2:Y:S03]  /*0cc0*/  LDC.64 R10, c[0x0][0x3b0] ;  /* 0x0000ec00ff0a7b82 */ /* 0x004ea60000000a00 */
[----:B---34-:R-:W3:Y:S01]  /*0cd0*/  LDS R3, [UR8+0x1c] ;  /* 0x00001c08ff037984 */ /* 0x018ee20008000800 */
[C---:B--2---:R-:W-:Y:S01]  /*0ce0*/  SHF.L.U64.HI R8, R10.reuse, 0x1, R11 ;  /* 0x000000010a087819 */ /* 0x044fe2000001020b */
[----:B------:R-:W-:-:S03]  /*0cf0*/  IMAD.SHL.U32 R5, R10, 0x2, RZ ;  /* 0x000000020a057824 */ /* 0x000fc600078e00ff */
[--C-:B------:R-:W-:Y:S02]  /*0d00*/  SHF.R.U32.HI R10, RZ, 0x4, R8.reuse ;  /* 0x00000004ff0a7819 */ /* 0x100fe40000011608 */
[----:B------:R-:W-:-:S05]  /*0d10*/  SHF.R.U64 R5, R5, 0x4, R8 ;  /* 0x0000000405057819 */ /* 0x000fca0000001208 */
[----:B------:R2:W-:Y:S01]  /*0d20*/  STS [UR8+0xc], R5 ;  /* 0x00000c05ff007988 */ /* 0x0005e20008000808 */
[----:B-----5:R-:W-:Y:S02]  /*0d30*/  LOP3.LUT R4, R4, 0x7, RZ, 0xb8, !PT ;  /* 0x0000000704047812 */ /* 0x020fe400078eb8ff */
[----:B---3--:R-:W-:-:S03]  /*0d40*/  LOP3.LUT R3, R3, 0xf, R10, 0xb8, !PT ;  /* 0x0000000f03037812 */ /* 0x008fc600078eb80a */
[----:B------:R2:W-:Y:S04]  /*0d50*/  STS [UR8+0x34], R4 ;  /* 0x00003404ff007988 */ /* 0x0005e80008000808 */
[----:B------:R2:W-:Y:S02]  /*0d60*/  STS [UR8+0x1c], R3 ;  /* 0x00001c03ff007988 */ /* 0x0005e40008000808 */
.L_x_27:
[----:B------:R-:W-:Y:S05]  /*0d70*/  BSYNC.RECONVERGENT B1 ;  /* 0x0000000000017941 */ /* 0x000fea0003800200 */
.L_x_26:
[----:B------:R-:W-:Y:S04]  /*0d80*/  BSSY.RECONVERGENT B2, `(.L_x_28) ;  /* 0x000001a000027945 */ /* 0x000fe80003800200 */
[----:B------:R-:W-:Y:S04]  /*0d90*/  BSSY.RELIABLE B1, `(.L_x_29) ;  /* 0x0000015000017945 */ /* 0x000fe80003800100 */
[----:B------:R-:W-:Y:S05]  /*0da0*/  @P3 BRA `(.L_x_30) ;  /* 0x0000000000203947 */ /* 0x000fea0003800000 */
[----:B--2345:R-:W2:Y:S02]  /*0db0*/  LDS R3, [UR8+0x34] ;  /* 0x00003408ff037984 */ /* 0x03cea40008000800 */
[----:B--2---:R-:W-:-:S05]  /*0dc0*/  LOP3.LUT R3, R3, 0x38, RZ, 0xb8, !PT ;  /* 0x0000003803037812 */ /* 0x004fca00078eb8ff */
[----:B------:R2:W-:Y:S01]  /*0dd0*/  STS [UR8+0x34], R3 ;  /* 0x00003403ff007988 */ /* 0x0005e20008000808 */
[----:B------:R-:W-:Y:S05]  /*0de0*/  @P3 BRA `(.L_x_31) ;  /* 0x0000000000203947 */ /* 0x000fea0003800000 */
[----:B--2---:R-:W2:Y:S01]  /*0df0*/  LDS R3, [UR8+0x8] ;  /* 0x00000808ff037984 */ /* 0x004ea20008000800 */
[----:B------:R-:W-:-:S05]  /*0e00*/  IMAD.MOV.U32 R4, RZ, RZ, 0x780 ;  /* 0x00000780ff047424 */ /* 0x000fca00078e00ff */
[----:B--2---:R-:W-:-:S05]  /*0e10*/  LOP3.LUT R3, R3, 0x300, R4, 0xd8, !PT ;  /* 0x0000030003037812 */ /* 0x004fca00078ed804 */
[----:B------:R2:W-:Y:S02]  /*0e20*/  STS [UR8+0x8], R3 ;  /* 0x00000803ff007988 */ /* 0x0005e40008000808 */
.L_x_30:
[----:B------:R-:W-:Y:S05]  /*0e30*/  @P3 BRA `(.L_x_32) ;  /* 0x0000000000283947 */ /* 0x000fea0003800000 */
[----:B--2345:R-:W2:Y:S02]  /*0e40*/  LDS R3, [UR8+0x8] ;  /* 0x00000808ff037984 */ /* 0x03cea40008000800 */
[----:B--2---:R-:W-:-:S05]  /*0e50*/  LOP3.LUT R3, R3, 0x1800, RZ, 0xb8, !PT ;  /* 0x0000180003037812 */ /* 0x004fca00078eb8ff */
[----:B------:R3:W-:Y:S02]  /*0e60*/  STS [UR8+0x8], R3 ;  /* 0x00000803ff007988 */ /* 0x0007e40008000808 */
.L_x_31:
[----:B------:R-:W-:Y:S05]  /*0e70*/  @P3 BREAK.RELIABLE B1 ;  /* 0x0000000000013942 */ /* 0x000fea0003800100 */
[----:B------:R-:W-:Y:S05]  /*0e80*/  @P3 BRA `(.L_x_33) ;  /* 0x0000000000243947 */ /* 0x000fea0003800000 */
[----:B--23--:R-:W2:Y:S01]  /*0e90*/  LDS R3, [UR8+0x8] ;  /* 0x00000808ff037984 */ /* 0x00cea20008000800 */
[----:B------:R-:W-:-:S05]  /*0ea0*/  IMAD.MOV.U32 R4, RZ, RZ, 0x6000 ;  /* 0x00006000ff047424 */ /* 0x000fca00078e00ff */
[----:B--2---:R-:W-:-:S04]  /*0eb0*/  LOP3.LUT R3, R3, 0x6000, R4, 0xd8, !PT ;  /* 0x0000600003037812 */ /* 0x004fc800078ed804 */
[----:B------:R-:W-:-:S05]  /*0ec0*/  LOP3.LUT R3, R3, 0x400000, RZ, 0xb8, !PT ;  /* 0x0040000003037812 */ /* 0x000fca00078eb8ff */
[----:B------:R2:W-:Y:S02]  /*0ed0*/  STS [UR8+0x8], R3 ;  /* 0x00000803ff007988 */ /* 0x0005e40008000808 */
.L_x_32:
[----:B------:R-:W-:Y:S05]  /*0ee0*/  BSYNC.RELIABLE B1 ;  /* 0x0000000000017941 */ /* 0x000fea0003800100 */
.L_x_29:
[----:B--2345:R-:W2:Y:S02]  /*0ef0*/  @!P3 LDS R3, [UR8+0x8] ;  /* 0x00000808ff03b984 */ /* 0x03cea40008000800 */
[----:B--2---:R-:W-:-:S05]  /*0f00*/  @!P3 LOP3.LUT R3, R3, 0x8000, RZ, 0xb8, !PT ;  /* 0x000080000303b812 */ /* 0x004fca00078eb8ff */
[----:B------:R4:W-:Y:S02]  /*0f10*/  @!P3 STS [UR8+0x8], R3 ;  /* 0x00000803ff00b988 */ /* 0x0009e40008000808 */
.L_x_33:
[----:B------:R-:W-:Y:S05]  /*0f20*/  BSYNC.RECONVERGENT B2 ;  /* 0x0000000000027941 */ /* 0x000fea0003800200 */
.L_x_28:
[----:B------:R-:W-:Y:S05]  /*0f30*/  WARPSYNC.ALL ;  /* 0x0000000000007948 */ /* 0x000fea0003800000 */
[----:B------:R-:W-:Y:S01]  /*0f40*/  NOP ;  /* 0x0000000000007918 */ /* 0x000fe20000000000 */
[----:B------:R-:W-:-:S04]  /*0f50*/  UIADD3 UR5, UPT, UPT, UR4, 0x80, URZ ;  /* 0x0000008004057890 */ /* 0x000fc8000fffe0ff */
[----:B------:R-:W-:-:S04]  /*0f60*/  UIADD3 UR12, UP0, UPT, UR5, UR14, URZ ;  /* 0x0000000e050c7290 */ /* 0x000fc8000ff1e0ff */
[----:B------:R-:W-:Y:S01]  /*0f70*/  ULEA.HI.X.SX32 UR13, UR5, UR15, 0x1, UP0 ;  /* 0x0000000f050d7291 */ /* 0x000fe200080f0eff */
[----:B------:R-:W-:Y:S11]  /*0f80*/  @P0 BRA `(.L_x_34) ;  /* 0x0000000000300947 */ /* 0x000ff60003800000 */
        /* <DEDUP_REMOVED lines=12> */
.L_x_34:
[----:B------:R-:W-:Y:S05]  /*1050*/  @P0 BRA `(.L_x_35) ;  /* 0x00000000000c0947 */ /* 0x000fea0003800000 */
[----:B------:R0:W-:Y:S01]  /*1060*/  UTMACMDFLUSH ;  /* 0x00000000000079b7 */ /* 0x0001e20000000000 */
[----:B------:R-:W-:Y:S05]  /*1070*/  @P0 BRA `(.L_x_35) ;  /* 0x0000000000040947 */ /* 0x000fea0003800000 */
[----:B------:R-:W-:-:S04]  /*1080*/  DEPBAR.LE SB0, 0x0 ;  /* 0x000080000000791a */ /* 0x000fc80000000000 */
.L_x_35:
        /* <DEDUP_REMOVED lines=8> */
[----:B---345:R-:W3:Y:S01]  /*1110*/  LDS R3, [UR8+0x8] ;  /* 0x00000808ff037984 */ /* 0x038ee20008000800 */
[----:B------:R-:W4:Y:S01]  /*1120*/  LDC.64 R8, c[0x0][0x390] ;  /* 0x0000e400ff087b82 */ /* 0x000f220000000a00 */
[----:B------:R-:W-:Y:S02]  /*1130*/  IMAD.MOV.U32 R4, RZ, RZ, 0x70 ;  /* 0x00000070ff047424 */ /* 0x000fe400078e00ff */
[----:B----4-:R4:W-:Y:S03]  /*1140*/  STS.64 [UR8], R8 ;  /* 0x00000008ff007988 */ /* 0x0109e60008000a08 */
[----:B---3--:R-:W-:-:S05]  /*1150*/  LOP3.LUT R3, R3, 0x10, R4, 0xd8, !PT ;  /* 0x0000001003037812 */ /* 0x008fca00078ed804 */
[----:B------:R4:W-:Y:S02]  /*1160*/  STS [UR8+0x8], R3 ;  /* 0x00000803ff007988 */ /* 0x0009e40008000808 */
.L_x_37:
[----:B-----5:R-:W-:Y:S05]  /*1170*/  BSYNC.RECONVERGENT B2 ;  /* 0x0000000000027941 */ /* 0x020fea0003800200 */
.L_x_36:
[----:B------:R-:W-:Y:S04]  /*1180*/  BSSY.RECONVERGENT B3, `(.L_x_38) ;  /* 0x0000011000037945 */ /* 0x000fe80003800200 */
[----:B------:R-:W-:Y:S04]  /*1190*/  BSSY.RELIABLE B2, `(.L_x_39) ;  /* 0x000000e000027945 */ /* 0x000fe80003800100 */
[----:B------:R-:W-:Y:S05]  /*11a0*/  @P3 BRA `(.L_x_40) ;  /* 0x0000000000243947 */ /* 0x000fea0003800000 */
[----:B---34-:R-:W3:Y:S01]  /*11b0*/  LDS R3, [UR8+0x34] ;  /* 0x00003408ff037984 */ /* 0x018ee20008000800 */
[----:B------:R-:W-:-:S05]  /*11c0*/  IMAD.MOV.U32 R4, RZ, RZ, 0x3f000000 ;  /* 0x3f000000ff047424 */ /* 0x000fca00078e00ff */
[----:B---3--:R-:W-:-:S05]  /*11d0*/  LOP3.LUT R3, R3, 0xff000000, R4, 0xb8, !PT ;  /* 0xff00000003037812 */ /* 0x008fca00078eb804 */
[----:B------:R3:W-:Y:S01]  /*11e0*/  STS [UR8+0x34], R3 ;  /* 0x00003403ff007988 */ /* 0x0007e20008000808 */
[----:B------:R-:W-:Y:S05]  /*11f0*/  @P3 BRA `(.L_x_41) ;  /* 0x00000000001c3947 */ /* 0x000fea0003800000 */
[----:B---3--:R-:W3:Y:S01]  /*1200*/  LDS R3, [UR8+0x38] ;  /* 0x00003808ff037984 */ /* 0x008ee20008000800 */
[----:B------:R-:W-:-:S05]  /*1210*/  IMAD.MOV.U32 R4, RZ, RZ, 0x7f ;  /* 0x0000007fff047424 */ /* 0x000fca00078e00ff */
[----:B---3--:R-:W-:-:S05]  /*1220*/  LOP3.LUT R3, R3, 0xff, R4, 0xb8, !PT ;  /* 0x000000ff03037812 */ /* 0x008fca00078eb804 */
[----:B------:R5:W-:Y:S02]  /*1230*/  STS [UR8+0x38], R3 ;  /* 0x00003803ff007988 */ /* 0x000be40008000808 */
.L_x_40:
[----:B------:R-:W-:Y:S05]  /*1240*/  @P3 BREAK.RELIABLE B2 ;  /* 0x0000000000023942 */ /* 0x000fea0003800100 */
[----:B------:R-:W-:Y:S05]  /*1250*/  @P3 BRA `(.L_x_42) ;  /* 0x00000000000c3947 */ /* 0x000fea0003800000 */
[----:B------:R2:W-:Y:S02]  /*1260*/  STS [UR8+0x20], R6 ;  /* 0x00002006ff007988 */ /* 0x0005e40008000808 */
.L_x_41:
[----:B------:R-:W-:Y:S05]  /*1270*/  BSYNC.RELIABLE B2 ;  /* 0x0000000000027941 */ /* 0x000fea0003800100 */
.L_x_39:
[----:B------:R2:W-:Y:S02]  /*1280*/  @!P3 STS [UR8+0x24], R2 ;  /* 0x00002402ff00b988 */ /* 0x0005e40008000808 */
.L_x_42:
[----:B------:R-:W-:Y:S05]  /*1290*/  BSYNC.RECONVERGENT B3 ;  /* 0x0000000000037941 */ /* 0x000fea0003800200 */
.L_x_38:
[----:B------:R-:W-:Y:S05]  /*12a0*/  WARPSYNC.ALL ;  /* 0x0000000000007948 */ /* 0x000fea0003800000 */
[----:B------:R-:W-:Y:S01]  /*12b0*/  NOP ;  /* 0x0000000000007918 */ /* 0x000fe20000000000 */
[----:B------:R-:W-:Y:S04]  /*12c0*/  BSSY.RECONVERGENT B3, `(.L_x_43) ;  /* 0x000000e000037945 */ /* 0x000fe80003800200 */
[----:B------:R-:W-:Y:S05]  /*12d0*/  @P3 BRA `(.L_x_44) ;  /* 0x0000000000303947 */ /* 0x000fea0003800000 */
[----:B---345:R-:W3:Y:S01]  /*12e0*/  LDS R3, [UR8+0x34] ;  /* 0x00003408ff037984 */ /* 0x038ee20008000800 */
[----:B------:R-:W4:Y:S03]  /*12f0*/  LDC.64 R4, c[0x0][0x3b8] ;  /* 0x0000ee00ff047b82 */ /* 0x000f260000000a00 */
[----:B--2---:R-:W2:Y:S01]  /*1300*/  LDS R2, [UR8+0x1c] ;  /* 0x00001c08ff027984 */ /* 0x004ea20008000800 */
[C---:B----4-:R-:W-:Y:S01]  /*1310*/  SHF.L.U64.HI R5, R4.reuse, 0x1, R5 ;  /* 0x0000000104057819 */ /* 0x050fe20000010205 */
[----:B------:R-:W-:-:S03]  /*1320*/  IMAD.SHL.U32 R4, R4, 0x2, RZ ;  /* 0x0000000204047824 */ /* 0x000fc600078e00ff */
[--C-:B------:R-:W-:Y:S02]  /*1330*/  SHF.R.U32.HI R7, RZ, 0x4, R5.reuse ;  /* 0x00000004ff077819 */ /* 0x100fe40000011605 */
[----:B------:R-:W-:-:S05]  /*1340*/  SHF.R.U64 R4, R4, 0x4, R5 ;  /* 0x0000000404047819 */ /* 0x000fca0000001205 */
[----:B------:R4:W-:Y:S01]  /*1350*/  STS [UR8+0xc], R4 ;  /* 0x00000c04ff007988 */ /* 0x0009e20008000808 */
[----:B---3--:R-:W-:Y:S02]  /*1360*/  LOP3.LUT R3, R3, 0x7, RZ, 0xb8, !PT ;  /* 0x0000000703037812 */ /* 0x008fe400078eb8ff */
[----:B--2---:R-:W-:-:S03]  /*1370*/  LOP3.LUT R2, R2, 0xf, R7, 0xb8, !PT ;  /* 0x0000000f02027812 */ /* 0x004fc600078eb807 */
[----:B------:R4:W-:Y:S04]  /*1380*/  STS [UR8+0x34], R3 ;  /* 0x00003403ff007988 */ /* 0x0009e80008000808 */
[----:B------:R4:W-:Y:S02]  /*1390*/  STS [UR8+0x1c], R2 ;  /* 0x00001c02ff007988 */ /* 0x0009e40008000808 */
.L_x_44:
[----:B------:R-:W-:Y:S05]  /*13a0*/  BSYNC.RECONVERGENT B3 ;  /* 0x0000000000037941 */ /* 0x000fea0003800200 */
.L_x_43:
[----:B------:R-:W-:Y:S04]  /*13b0*/  BSSY.RECONVERGENT B4, `(.L_x_45) ;  /* 0x000001a000047945 */ /* 0x000fe80003800200 */
[----:B------:R-:W-:Y:S04]  /*13c0*/  BSSY.RELIABLE B3, `(.L_x_46) ;  /* 0x0000015000037945 */ /* 0x000fe80003800100 */
[----:B------:R-:W-:Y:S05]  /*13d0*/  @P3 BRA `(.L_x_47) ;  /* 0x0000000000203947 */ /* 0x000fea0003800000 */
[----:B--2-4-:R-:W2:Y:S02]  /*13e0*/  LDS R2, [UR8+0x34] ;  /* 0x00003408ff027984 */ /* 0x014ea40008000800 */
[----:B--2---:R-:W-:-:S05]  /*13f0*/  LOP3.LUT R2, R2, 0x38, RZ, 0xb8, !PT ;  /* 0x0000003802027812 */ /* 0x004fca00078eb8ff */
[----:B------:R2:W-:Y:S01]  /*1400*/  STS [UR8+0x34], R2 ;  /* 0x00003402ff007988 */ /* 0x0005e20008000808 */
[----:B------:R-:W-:Y:S05]  /*1410*/  @P3 BRA `(.L_x_48) ;  /* 0x0000000000203947 */ /* 0x000fea0003800000 */
[----:B--2---:R-:W2:Y:S01]  /*1420*/  LDS R2, [UR8+0x8] ;  /* 0x00000808ff027984 */ /* 0x004ea20008000800 */
[----:B---3-5:R-:W-:-:S05]  /*1430*/  IMAD.MOV.U32 R3, RZ, RZ, 0x780 ;  /* 0x00000780ff037424 */ /* 0x028fca00078e00ff */
[----:B--2---:R-:W-:-:S05]  /*1440*/  LOP3.LUT R2, R2, 0x300, R3, 0xd8, !PT ;  /* 0x0000030002027812 */ /* 0x004fca00078ed803 */
[----:B------:R2:W-:Y:S02]  /*1450*/  STS [UR8+0x8], R2 ;  /* 0x00000802ff007988 */ /* 0x0005e40008000808 */
.L_x_47:
[----:B------:R-:W-:Y:S05]  /*1460*/  @P3 BRA `(.L_x_49) ;  /* 0x0000000000283947 */ /* 0x000fea0003800000 */
[----:B--2-4-:R-:W2:Y:S02]  /*1470*/  LDS R2, [UR8+0x8] ;  /* 0x00000808ff027984 */ /* 0x014ea40008000800 */
[----:B--2---:R-:W-:-:S05]  /*1480*/  LOP3.LUT R2, R2, 0x1800, RZ, 0xb8, !PT ;  /* 0x0000180002027812 */ /* 0x004fca00078eb8ff */
[----:B------:R4:W-:Y:S02]  /*1490*/  STS [UR8+0x8], R2 ;  /* 0x00000802ff007988 */ /* 0x0009e40008000808 */
.L_x_48:
[----:B------:R-:W-:Y:S05]  /*14a0*/  @P3 BREAK.RELIABLE B3 ;  /* 0x0000000000033942 */ /* 0x000fea0003800100 */
[----:B------:R-:W-:Y:S05]  /*14b0*/  @P3 BRA `(.L_x_50) ;  /* 0x0000000000243947 */ /* 0x000fea0003800000 */
[----:B--2-4-:R-:W2:Y:S01]  /*14c0*/  LDS R2, [UR8+0x8] ;  /* 0x00000808ff027984 */ /* 0x014ea20008000800 */
[----:B---3-5:R-:W-:-:S05]  /*14d0*/  IMAD.MOV.U32 R3, RZ, RZ, 0x6000 ;  /* 0x00006000ff037424 */ /* 0x028fca00078e00ff */
[----:B--2---:R-:W-:-:S04]  /*14e0*/  LOP3.LUT R2, R2, 0x6000, R3, 0xd8, !PT ;  /* 0x0000600002027812 */ /* 0x004fc800078ed803 */
[----:B------:R-:W-:-:S05]  /*14f0*/  LOP3.LUT R2, R2, 0x400000, RZ, 0xb8, !PT ;  /* 0x0040000002027812 */ /* 0x000fca00078eb8ff */
[----:B------:R2:W-:Y:S02]  /*1500*/  STS [UR8+0x8], R2 ;  /* 0x00000802ff007988 */ /* 0x0005e40008000808 */
.L_x_49:
[----:B------:R-:W-:Y:S05]  /*1510*/  BSYNC.RELIABLE B3 ;  /* 0x0000000000037941 */ /* 0x000fea0003800100 */
.L_x_46:
[----:B--2-4-:R-:W2:Y:S02]  /*1520*/  @!P3 LDS R2, [UR8+0x8] ;  /* 0x00000808ff02b984 */ /* 0x014ea40008000800 */
[----:B--2---:R-:W-:-:S05]  /*1530*/  @!P3 LOP3.LUT R2, R2, 0x8000, RZ, 0xb8, !PT ;  /* 0x000080000202b812 */ /* 0x004fca00078eb8ff */
[----:B------:R2:W-:Y:S02]  /*1540*/  @!P3 STS [UR8+0x8], R2 ;  /* 0x00000802ff00b988 */ /* 0x0005e40008000808 */
.L_x_50:
[----:B------:R-:W-:Y:S05]  /*1550*/  BSYNC.RECONVERGENT B4 ;  /* 0x0000000000047941 */ /* 0x000fea0003800200 */
.L_x_45:
[----:B------:R-:W-:Y:S05]  /*1560*/  WARPSYNC.ALL ;  /* 0x0000000000007948 */ /* 0x000fea0003800000 */
[----:B------:R-:W-:Y:S01]  /*1570*/  NOP ;  /* 0x0000000000007918 */ /* 0x000fe20000000000 */
[----:B------:R-:W-:-:S04]  /*1580*/  UIADD3 UR4, UPT, UPT, UR4, 0x100, URZ ;  /* 0x0000010004047890 */ /* 0x000fc8000fffe0ff */
[----:B------:R-:W-:-:S04]  /*1590*/  UIADD3 UR14, UP0, UPT, UR4, UR14, URZ ;  /* 0x0000000e040e7290 */ /* 0x000fc8000ff1e0ff */
[----:B------:R-:W-:Y:S01]  /*15a0*/  ULEA.HI.X.SX32 UR15, UR4, UR15, 0x1, UP0 ;  /* 0x0000000f040f7291 */ /* 0x000fe200080f0eff */
[----:B------:R-:W-:Y:S11]  /*15b0*/  @P0 BRA `(.L_x_51) ;  /* 0x0000000000300947 */ /* 0x000ff60003800000 */
[----:B--2-4-:R-:W2:Y:S01]  /*15c0*/  S2R R2, SR_LANEID ;  /* 0x0000000000027919 */ /* 0x014ea20000000000 */
[----:B------:R-:W-:Y:S05]  /*15d0*/  WARPSYNC.ALL ;  /* 0x0000000000007948 */ /* 0x000fea0003800000 */
[----:B------:R-:W-:Y:S01]  /*15e0*/  NOP ;  /* 0x0000000000007918 */ /* 0x000fe20000000000 */
[----:B--2---:R-:W-:-:S05]  /*15f0*/  IMAD.SHL.U32 R4, R2, 0x4, RZ ;  /* 0x0000000402047824 */ /* 0x004fca00078e00ff */
[----:B------:R-:W2:Y:S01]  /*1600*/  LDS R5, [R4+UR8] ;  /* 0x0000000804057984 */ /* 0x000ea20008000800 */
[----:B------:R-:W-:-:S05]  /*1610*/  IADD3 R2, P1, PT, R4, UR14, RZ ;  /* 0x0000000e04027c10 */ /* 0x000fca000ff3e0ff */
[----:B---3-5:R-:W-:-:S05]  /*1620*/  IMAD.X R3, RZ, RZ, UR15, P1 ;  /* 0x0000000fff037e24 */ /* 0x028fca00088e06ff */
[----:B--2---:R2:W3:Y:S01]  /*1630*/  ATOMG.E.EXCH.STRONG.GPU PT, RZ, [R2], R5 ;  /* 0x0000000502ff73a8 */ /* 0x0044e200041ee100 */
[----:B------:R-:W-:-:S04]  /*1640*/  DEPBAR {5,4,3,2,1,0} ;  /* 0x0000003f0000791a */ /* 0x000fc80000000000 */
[----:B------:R-:W4:Y:S02]  /*1650*/  CCTL.E.C.LDCU.IV.DEEP [UR14] ;  /* 0x000000000e007540 */ /* 0x000f240009c08000 */
[----:B----4-:R2:W-:Y:S01]  /*1660*/  UTMACCTL.IV [UR14] ;  /* 0x000000000e0079b9 */ /* 0x0105e20008000000 */
[----:B------:R-:W-:Y:S01]  /*1670*/  NOP ;  /* 0x0000000000007918 */ /* 0x000fe20000000000 */
.L_x_51:
[----:B------:R-:W-:Y:S05]  /*1680*/  @P0 BRA `(.L_x_52) ;  /* 0x00000000000c0947 */ /* 0x000fea0003800000 */
[----:B------:R0:W-:Y:S01]  /*1690*/  UTMACMDFLUSH ;  /* 0x00000000000079b7 */ /* 0x0001e20000000000 */
[----:B------:R-:W-:Y:S05]  /*16a0*/  @P0 BRA `(.L_x_52) ;  /* 0x0000000000040947 */ /* 0x000fea0003800000 */
[----:B------:R-:W-:-:S04]  /*16b0*/  DEPBAR.LE SB0, 0x0 ;  /* 0x000080000000791a */ /* 0x000fc80000000000 */
.L_x_52:
[----:B------:R-:W-:Y:S05]  /*16c0*/  WARPSYNC.ALL ;  /* 0x0000000000007948 */ /* 0x000fea0003800000 */
[----:B------:R-:W-:Y:S01]  /*16d0*/  NOP ;  /* 0x0000000000007918 */ /* 0x000fe20000000000 */
[----:B---3--:R-:W-:Y:S01]  /*16e0*/  BAR.SYNC.DEFER_BLOCKING 0x0 ;  /* 0x0000000000007b1d */ /* 0x008fe20000010000 */
[----:B------:R-:W-:Y:S01]  /*16f0*/  ISETP.GE.AND P0, PT, R12, 0x1, PT ;  /* 0x000000010c00780c */ /* 0x000fe20003f06270 */
[----:B------:R-:W-:Y:S01]  /*1700*/  USHF.L.U32 UR11, UR11, 0x7, URZ ;  /* 0x000000070b0b7899 */ /* 0x000fe200080006ff */
[----:B--2-4-:R-:W-:Y:S01]  /*1710*/  SHF.R.U32.HI R2, RZ, 0x5, R0 ;  /* 0x00000005ff027819 */ /* 0x014fe20000011600 */
[----:B------:R-:W-:-:S02]  /*1720*/  USHF.L.U32 UR30, UR9, 0x6, URZ ;  /* 0x00000006091e7899 */ /* 0x000fc400080006ff */
[----:B------:R-:W-:Y:S01]  /*1730*/  VOTEU.ALL UP0, P3 ;  /* 0x0000000000ff7886 */ /* 0x000fe20001800000 */
[----:B------:R-:W-:Y:S01]  /*1740*/  UMOV UR4, 0x1 ;  /* 0x0000000100047882 */ /* 0x000fe20000000000 */
[----:B------:R-:W-:Y:S01]  /*1750*/  VOTEU.ALL UP1, P3 ;  /* 0x0000000000ff7886 */ /* 0x000fe20001820000 */
[----:B------:R-:W-:Y:S02]  /*1760*/  R2UR UR24, R2 ;  /* 0x00000000021872ca */ /* 0x000fe400000e0000 */
[----:B------:R-:W-:-:S04]  /*1770*/  @!UP0 UIADD3 UR16, UPT, UPT, -UR4, 0x100000, URZ ;  /* 0x0010000004108890 */ /* 0x000fc8000fffe1ff */
[----:B------:R-:W-:Y:S02]  /*1780*/  @!UP0 USHF.L.U32 UR17, UR16, 0xb, URZ ;  /* 0x0000000b10118899 */ /* 0x000fe400080006ff */
[----:B------:R-:W-:Y:S02]  /*1790*/  @!UP0 USHF.L.U32 UR16, UR16, 0x1, URZ ;  /* 0x0000000110108899 */ /* 0x000fe400080006ff */
[----:B------:R-:W-:-:S04]  /*17a0*/  @!UP0 UIADD3 UR4, UPT, UPT, -UR4, 0x100000, URZ ;  /* 0x0010000004048890 */ /* 0x000fc8000fffe1ff */
[----:B------:R-:W-:Y:S02]  /*17b0*/  @!UP0 USHF.L.U32 UR5, UR4, 0xb, URZ ;  /* 0x0000000b04058899 */ /* 0x000fe400080006ff */
[----:B------:R-:W-:Y:S01]  /*17c0*/  @!UP0 USHF.L.U32 UR4, UR4, 0x1, URZ ;  /* 0x0000000104048899 */ /* 0x000fe200080006ff */
[----:B------:R-:W-:Y:S01]  /*17d0*/  VOTEU.ALL UP0, P3 ;  /* 0x0000000000ff7886 */ /* 0x000fe20001800000 */
[----:B------:R-:W2:Y:S04]  /*17e0*/  FENCE.VIEW.ASYNC.S ;  /* 0x00000000000073c6 */ /* 0x000ea80000000000 */
[----:B--2---:R2:W3:Y:S06]  /*17f0*/  @!UP0 SYNCS.EXCH.64 URZ, [UR8+0x6000], UR16 ;  /* 0x0060001008ff85b2 */ /* 0x0044ec0008000100 */
[----:B------:R2:W4:Y:S01]  /*1800*/  @!UP1 SYNCS.EXCH.64 URZ, [UR8+0x6010], UR4 ;  /* 0x0060100408ff95b2 */ /* 0x0005220008000100 */
[----:B------:R-:W-:Y:S05]  /*1810*/  @!P0 BRA `(.L_x_53) ;  /* 0x0000000400f08947 */ /* 0x000fea0003800000 */
[----:B---34-:R-:W-:Y:S01]  /*1820*/  BAR.SYNC.DEFER_BLOCKING 0x0 ;  /* 0x0000000000007b1d */ /* 0x018fe20000010000 */
[----:B------:R-:W-:Y:S01]  /*1830*/  @!P3 IMAD.MOV.U32 R2, RZ, RZ, 0x6000 ;  /* 0x00006000ff02b424 */ /* 0x000fe200078e00ff */
[----:B------:R-:W-:Y:S02]  /*1840*/  ELECT P1, URZ, PT ;  /* 0x0000000000ff782f */ /* 0x000fe40003820000 */
[----:B------:R-:W-:Y:S02]  /*1850*/  ELECT P0, URZ, PT ;  /* 0x0000000000ff782f */ /* 0x000fe40003800000 */
[C---:B------:R-:W-:Y:S01]  /*1860*/  ISETP.LT.U32.AND P1, PT, R68.reuse, 0x20, P1 ;  /* 0x000000204400780c */ /* 0x040fe20000f21070 */
[----:B------:R-:W-:Y:S01]  /*1870*/  UIADD3 UR28, UPT, UPT, UR8, 0x4000, URZ ;  /* 0x00004000081c7890 */ /* 0x000fe2000fffe0ff */
[----:B------:R-:W-:Y:S01]  /*1880*/  ISETP.LT.U32.AND P0, PT, R68, 0x20, P0 ;  /* 0x000000204400780c */ /* 0x000fe20000701070 */
[----:B--2---:R-:W-:Y:S02]  /*1890*/  USHF.R.U32.HI UR16, URZ, 0x4, UR8 ;  /* 0x00000004ff107899 */ /* 0x004fe40008011608 */
[----:B------:R-:W-:-:S02]  /*18a0*/  USHF.R.U32.HI UR18, URZ, 0x4, UR28 ;  /* 0x00000004ff127899 */ /* 0x000fc4000801161c */
[----:B------:R-:W-:Y:S02]  /*18b0*/  USGXT.U32 UR16, UR16, 0xe ;  /* 0x0000000e1010789a */ /* 0x000fe40008000000 */
[----:B------:R-:W-:Y:S01]  /*18c0*/  USGXT.U32 UR18, UR18, 0xe ;  /* 0x0000000e1212789a */ /* 0x000fe20008000000 */
[----:B------:R-:W-:Y:S01]  /*18d0*/  UMOV UR4, URZ ;  /* 0x000000ff00047c82 */ /* 0x000fe20008000000 */
[----:B------:R-:W-:Y:S02]  /*18e0*/  UMOV UR17, 0x40004040 ;  /* 0x4000404000117882 */ /* 0x000fe40000000000 */
[----:B------:R-:W-:Y:S01]  /*18f0*/  VOTEU.ANY UP0, P1 ;  /* 0x0000000000ff7886 */ /* 0x000fe20000800100 */
[----:B------:R-:W-:Y:S01]  /*1900*/  VOTEU.ANY UP2, P1 ;  /* 0x0000000000ff7886 */ /* 0x000fe20000840100 */
[----:B------:R-:W-:Y:S01]  /*1910*/  VOTEU.ANY UP1, P0 ;  /* 0x0000000000ff7886 */ /* 0x000fe20000020100 */
[----:B------:R-:W-:Y:S01]  /*1920*/  VOTEU.ANY UP3, P0 ;  /* 0x0000000000ff7886 */ /* 0x000fe20000060100 */
[----:B------:R-:W-:Y:S01]  /*1930*/  UMOV UR19, 0x40004040 ;  /* 0x4000404000137882 */ /* 0x000fe20000000000 */
[----:B------:R2:W-:Y:S01]  /*1940*/  @!P3 SYNCS.ARRIVE.TRANS64 RZ, [UR8+0x6000], R2 ;  /* 0x00600002ffffb9a7 */ /* 0x0005e20008000008 */
[----:B------:R3:W-:Y:S06]  /*1950*/  MEMBAR.ALL.CTA ;  /* 0x0000000000007992 */ /* 0x0007ec0000008000 */
[----:B---3--:R-:W3:Y:S01]  /*1960*/  FENCE.VIEW.ASYNC.S ;  /* 0x00000000000073c6 */ /* 0x008ee20000000000 */
[----:B------:R-:W-:Y:S01]  /*1970*/  @UP0 UIADD3 UR9, UPT, UPT, UR8, 0x6000, URZ ;  /* 0x0000600008090890 */ /* 0x000fe2000fffe0ff */
[----:B------:R-:W-:Y:S01]  /*1980*/  @UP0 UMOV UR10, URZ ;  /* 0x000000ff000a0c82 */ /* 0x000fe20008000000 */
[----:B------:R-:W-:Y:S01]  /*1990*/  @UP1 UIADD3 UR29, UPT, UPT, UR8, 0x6000, URZ ;  /* 0x00006000081d1890 */ /* 0x000fe2000fffe0ff */
[----:B------:R-:W-:Y:S01]  /*19a0*/  @UP1 UMOV UR31, URZ ;  /* 0x000000ff001f1c82 */ /* 0x000fe20008000000 */
[----:B------:R-:W-:-:S02]  /*19b0*/  UIADD3 UR22, UP0, UPT, UR16, 0x2, URZ ;  /* 0x0000000210167890 */ /* 0x000fc4000ff1e0ff */
[----:B------:R-:W-:Y:S02]  /*19c0*/  UIADD3 UR20, UP1, UPT, UR18, 0x80, URZ ;  /* 0x0000008012147890 */ /* 0x000fe4000ff3e0ff */
[----:B------:R-:W-:Y:S02]  /*19d0*/  UIADD3.X UR23, UPT, UPT, UR4, 0x40004040, URZ, UP0, !UPT ;  /* 0x4000404004177890 */ /* 0x000fe400087fe4ff */
[----:B------:R-:W-:Y:S02]  /*19e0*/  UIADD3.X UR21, UPT, UPT, UR4, 0x40004040, URZ, UP1, !UPT ;  /* 0x4000404004157890 */ /* 0x000fe40008ffe4ff */
[----:B------:R-:W-:Y:S02]  /*19f0*/  UIADD3.64 UR26, UPT, UPT, UR22, 0x2, URZ ;  /* 0x00000002161a7897 */ /* 0x000fe4000fffe0ff */
[----:B------:R-:W-:Y:S02]  /*1a00*/  UIADD3.64 UR34, UPT, UPT, UR22, 0x4, URZ ;  /* 0x0000000416227897 */ /* 0x000fe4000fffe0ff */
[----:B------:R-:W-:-:S02]  /*1a10*/  UIADD3.64 UR32, UPT, UPT, UR20, 0x80, URZ ;  /* 0x0000008014207897 */ /* 0x000fc4000fffe0ff */
[----:B------:R-:W-:Y:S02]  /*1a20*/  UIADD3.64 UR36, UPT, UPT, UR20, 0x100, URZ ;  /* 0x0000010014247897 */ /* 0x000fe4000fffe0ff */
[----:B------:R-:W-:Y:S01]  /*1a30*/  UISETP.NE.U32.AND UP0, UPT, UR24, URZ, UPT ;  /* 0x000000ff1800728c */ /* 0x000fe2000bf05070 */
[----:B---3--:R-:W-:Y:S06]  /*1a40*/  BAR.SYNC.DEFER_BLOCKING 0x0 ;  /* 0x0000000000007b1d */ /* 0x008fec0000010000 */
[----:B------:R2:W-:Y:S02]  /*1a50*/  @UP2 UTMALDG.2D [UR8], [UR6] ;  /* 0x00000008060025b4 */ /* 0x0005e40008008000 */
[----:B------:R-:W-:Y:S06]  /*1a60*/  BAR.SYNC.DEFER_BLOCKING 0x0 ;  /* 0x0000000000007b1d */ /* 0x000fec0000010000 */
[----:B------:R2:W-:Y:S02]  /*1a70*/  @UP3 UTMALDG.2D [UR28], [UR12] ;  /* 0x0000001c0c0035b4 */ /* 0x0005e40008008000 */
[----:B------:R-:W-:Y:S06]  /*1a80*/  BAR.SYNC.DEFER_BLOCKING 0x0 ;  /* 0x0000000000007b1d */ /* 0x000fec0000010000 */
[----:B------:R-:W3:Y:S02]  /*1a90*/  SYNCS.PHASECHK.TRANS64.TRYWAIT P0, [UR8+0x6000], RZ ;  /* 0x006000ffff0075a7 */ /* 0x000ee40008001108 */
[----:B--23--:R-:W-:Y:S05]  /*1aa0*/  @!P0 BRA `(.L_x_54) ;  /* 0x0000000c00288947 */ /* 0x00cfea0003800000 */
.L_x_66:
[----:B------:R-:W-:Y:S05]  /*1ab0*/  BRA.U UP0, `(.L_x_55) ;  /* 0x0000000100347547 */ /* 0x000fea000b800000 */
[----:B------:R-:W-:Y:S01]  /*1ac0*/  UMOV UR4, 0x0 ;  /* 0x0000000000047882 */ /* 0x000fe20000000000 */
[----:B------:R-:W-:Y:S01]  /*1ad0*/  UMOV UR5, 0x8110010 ;  /* 0x0811001000057882 */ /* 0x000fe20000000000 */
[----:B------:R-:W-:Y:S01]  /*1ae0*/  UMOV UR28, 0x0 ;  /* 0x00000000001c7882 */ /* 0x000fe20000000000 */
[----:B------:R-:W-:Y:S01]  /*1af0*/  UMOV UR29, 0x8110010 ;  /* 0x08110010001d7882 */ /* 0x000fe20000000000 */
[----:B------:R-:W-:Y:S01]  /*1b00*/  UMOV UR38, 0x0 ;  /* 0x0000000000267882 */ /* 0x000fe20000000000 */
[----:B------:R-:W-:Y:S01]  /*1b10*/  UMOV UR39, 0x8110010 ;  /* 0x0811001000277882 */ /* 0x000fe20000000000 */
[----:B------:R2:W-:Y:S01]  /*1b20*/  UTCHMMA gdesc[UR16], gdesc[UR18], tmem[UR25], tmem[UR4], idesc[UR5], !UPT ;  /* 0x00ff0412100075ea */ /* 0x0005e2000f800019 */
[----:B------:R-:W-:Y:S01]  /*1b30*/  UMOV UR40, 0x0 ;  /* 0x0000000000287882 */ /* 0x000fe20000000000 */
[----:B------:R-:W-:Y:S01]  /*1b40*/  UMOV UR41, 0x8110010 ;  /* 0x0811001000297882 */ /* 0x000fe20000000000 */
[----:B------:R2:W-:Y:S01]  /*1b50*/  UTCHMMA gdesc[UR22], gdesc[UR20], tmem[UR25], tmem[UR28], idesc[UR29], UPT ;  /* 0x00ff1c14160075ea */ /* 0x0005e2000b800019 */
[----:B------:R2:W-:Y:S01]  /*1b60*/  UTCHMMA gdesc[UR26], gdesc[UR32], tmem[UR25], tmem[UR38], idesc[UR39], UPT ;  /* 0x00ff26201a0075ea */ /* 0x0005e2000b800019 */
[----:B------:R2:W-:Y:S01]  /*1b70*/  UTCHMMA gdesc[UR34], gdesc[UR36], tmem[UR25], tmem[UR40], idesc[UR41], UPT ;  /* 0x00ff2824220075ea */ /* 0x0005e2000b800019 */
[----:B------:R-:W-:Y:S01]  /*1b80*/  NOP ;  /* 0x0000000000007918 */ /* 0x000fe20000000000 */
.L_x_55:
[----:B------:R-:W-:Y:S01]  /*1b90*/  ELECT P0, URZ, PT ;  /* 0x0000000000ff782f */ /* 0x000fe20003800000 */
[----:B--2---:R-:W-:-:S03]  /*1ba0*/  UIADD3 UR4, UPT, UPT, UR8, 0x6010, URZ ;  /* 0x0000601008047890 */ /* 0x004fc6000fffe0ff */
[----:B------:R-:W-:Y:S01]  /*1bb0*/  ISETP.LT.U32.AND P0, PT, R68, 0x20, P0 ;  /* 0x000000204400780c */ /* 0x000fe20000701070 */
[----:B------:R-:W-:-:S12]  /*1bc0*/  UMOV UR5, URZ ;  /* 0x000000ff00057c82 */ /* 0x000fd80008000000 */
[----:B------:R-:W-:Y:S01]  /*1bd0*/  VOTEU.ANY UP0, P0 ;  /* 0x0000000000ff7886 */ /* 0x000fe20000000100 */
[----:B------:R-:W-:Y:S01]  /*1be0*/  VOTEU.ANY UP1, P0 ;  /* 0x0000000000ff7886 */ /* 0x000fe20000020100 */
[----:B------:R-:W-:-:S03]  /*1bf0*/  ISETP.GE.U32.AND P0, PT, R12, 0x41, PT ;  /* 0x000000410c00780c */ /* 0x000fc60003f06070 */
[----:B------:R-:W-:Y:S02]  /*1c00*/  @UP0 UMOV UR9, UR4 ;  /* 0x0000000400090c82 */ /* 0x000fe40008000000 */
[----:B------:R2:W-:Y:S01]  /*1c10*/  @UP1 UTCBAR [UR9], URZ ;  /* 0x000000ff090013e9 */ /* 0x0005e200080000ff */
[----:B------:R-:W-:Y:S06]  /*1c20*/  BAR.SYNC.DEFER_BLOCKING 0x0 ;  /* 0x0000000000007b1d */ /* 0x000fec0000010000 */
[----:B------:R-:W3:Y:S02]  /*1c30*/  SYNCS.PHASECHK.TRANS64.TRYWAIT P1, [UR8+0x6010], RZ ;  /* 0x006010ffff0075a7 */ /* 0x000ee40008021108 */
[----:B--23--:R-:W-:Y:S05]  /*1c40*/  @!P1 BRA `(.L_x_56) ;  /* 0x0000000800cc9947 */ /* 0x00cfea0003800000 */
.L_x_67:
[----:B------:R-:W-:Y:S05]  /*1c50*/  @!P0 BRA `(.L_x_53) ;  /* 0x0000000000e08947 */ /* 0x000fea0003800000 */
[----:B------:R-:W-:Y:S01]  /*1c60*/  IMAD.MOV.U32 R2, RZ, RZ, 0x1 ;  /* 0x00000001ff027424 */ /* 0x000fe200078e00ff */
[----:B------:R-:W2:Y:S01]  /*1c70*/  LDCU UR44, c[0x0][0x3a0] ;  /* 0x00007400ff2c77ac */ /* 0x000ea20008000800 */
[----:B------:R-:W-:-:S05]  /*1c80*/  UMOV UR10, 0x40 ;  /* 0x00000040000a7882 */ /* 0x000fca0000000000 */
.L_x_60:
[----:B------:R-:W-:Y:S01]  /*1c90*/  BAR.SYNC.DEFER_BLOCKING 0x0 ;  /* 0x0000000000007b1d */ /* 0x000fe20000010000 */
[----:B-----5:R-:W-:Y:S01]  /*1ca0*/  @!P3 IMAD.MOV.U32 R3, RZ, RZ, 0x6000 ;  /* 0x00006000ff03b424 */ /* 0x020fe200078e00ff */
[----:B------:R-:W-:Y:S02]  /*1cb0*/  ELECT P1, URZ, PT ;  /* 0x0000000000ff782f */ /* 0x000fe40003820000 */
[----:B------:R-:W-:Y:S02]  /*1cc0*/  ELECT P0, URZ, PT ;  /* 0x0000000000ff782f */ /* 0x000fe40003800000 */
[C---:B------:R-:W-:Y:S01]  /*1cd0*/  ISETP.LT.U32.AND P1, PT, R68.reuse, 0x20, P1 ;  /* 0x000000204400780c */ /* 0x040fe20000f21070 */
[----:B------:R-:W-:Y:S01]  /*1ce0*/  UMOV UR31, UR10 ;  /* 0x0000000a001f7c82 */ /* 0x000fe20008000000 */
[----:B------:R-:W-:-:S11]  /*1cf0*/  ISETP.LT.U32.AND P0, PT, R68, 0x20, P0 ;  /* 0x000000204400780c */ /* 0x000fd60000701070 */
[----:B------:R-:W-:Y:S02]  /*1d00*/  VOTEU.ANY UP0, P1 ;  /* 0x0000000000ff7886 */ /* 0x000fe40000800100 */
[----:B------:R-:W-:Y:S01]  /*1d10*/  VOTEU.ANY UP1, P0 ;  /* 0x0000000000ff7886 */ /* 0x000fe20000020100 */
[----:B---3--:R3:W-:Y:S01]  /*1d20*/  @!P3 SYNCS.ARRIVE.TRANS64 RZ, [UR8+0x6000], R3 ;  /* 0x00600003ffffb9a7 */ /* 0x0087e20008000008 */
[----:B------:R4:W-:Y:S06]  /*1d30*/  MEMBAR.ALL.CTA ;  /* 0x0000000000007992 */ /* 0x0009ec0000008000 */
[----:B----4-:R-:W4:Y:S01]  /*1d40*/  FENCE.VIEW.ASYNC.S ;  /* 0x00000000000073c6 */ /* 0x010f220000000000 */
[----:B------:R-:W-:Y:S01]  /*1d50*/  @UP0 UIADD3 UR9, UPT, UPT, UR8, 0x6000, URZ ;  /* 0x0000600008090890 */ /* 0x000fe2000fffe0ff */
[----:B----4-:R-:W-:Y:S01]  /*1d60*/  VOTEU.ANY UP0, P1 ;  /* 0x0000000000ff7886 */ /* 0x010fe20000800100 */
[----:B------:R-:W-:-:S02]  /*1d70*/  @UP1 UIADD3 UR28, UPT, UPT, UR8, 0x4000, URZ ;  /* 0x00004000081c1890 */ /* 0x000fc4000fffe0ff */
[----:B------:R-:W-:Y:S01]  /*1d80*/  @UP1 UIADD3 UR29, UPT, UPT, UR8, 0x6000, URZ ;  /* 0x00006000081d1890 */ /* 0x000fe2000fffe0ff */
[----:B---3--:R-:W-:Y:S01]  /*1d90*/  IMAD.U32 R3, R2, -0x80000000, RZ ;  /* 0x8000000002037824 */ /* 0x008fe200078e00ff */
[----:B------:R-:W-:Y:S01]  /*1da0*/  VOTEU.ANY UP1, P0 ;  /* 0x0000000000ff7886 */ /* 0x000fe20000020100 */
[----:B------:R-:W-:Y:S06]  /*1db0*/  BAR.SYNC.DEFER_BLOCKING 0x0 ;  /* 0x0000000000007b1d */ /* 0x000fec0000010000 */
[----:B------:R3:W-:Y:S01]  /*1dc0*/  @UP0 UTMALDG.2D [UR8], [UR6] ;  /* 0x00000008060005b4 */ /* 0x0007e20008008000 */
[----:B------:R-:W-:Y:S01]  /*1dd0*/  UISETP.NE.U32.AND UP0, UPT, UR24, URZ, UPT ;  /* 0x000000ff1800728c */ /* 0x000fe2000bf05070 */
[----:B------:R-:W-:Y:S06]  /*1de0*/  BAR.SYNC.DEFER_BLOCKING 0x0 ;  /* 0x0000000000007b1d */ /* 0x000fec0000010000 */
[----:B------:R3:W-:Y:S02]  /*1df0*/  @UP1 UTMALDG.2D [UR28], [UR12] ;  /* 0x0000001c0c0015b4 */ /* 0x0007e40008008000 */
[----:B------:R-:W-:Y:S06]  /*1e00*/  BAR.SYNC.DEFER_BLOCKING 0x0 ;  /* 0x0000000000007b1d */ /* 0x000fec0000010000 */
[----:B------:R-:W4:Y:S02]  /*1e10*/  SYNCS.PHASECHK.TRANS64.TRYWAIT P0, [UR8+0x6000], R3 ;  /* 0x00600003ff0075a7 */ /* 0x000f240008001108 */
[----:B---34-:R-:W-:Y:S05]  /*1e20*/  @!P0 BRA `(.L_x_57) ;  /* 0x0000000800608947 */ /* 0x018fea0003800000 */
.L_x_68:
[----:B------:R-:W-:Y:S05]  /*1e30*/  BRA.U UP0, `(.L_x_58) ;  /* 0x0000000100347547 */ /* 0x000fea000b800000 */
[----:B------:R-:W-:Y:S01]  /*1e40*/  UMOV UR28, 0x0 ;  /* 0x00000000001c7882 */ /* 0x000fe20000000000 */
[----:B------:R-:W-:Y:S01]  /*1e50*/  UMOV UR29, 0x8110010 ;  /* 0x08110010001d7882 */ /* 0x000fe20000000000 */
[----:B------:R-:W-:Y:S01]  /*1e60*/  UMOV UR38, 0x0 ;  /* 0x0000000000267882 */ /* 0x000fe20000000000 */
[----:B------:R-:W-:Y:S01]  /*1e70*/  UMOV UR39, 0x8110010 ;  /* 0x0811001000277882 */ /* 0x000fe20000000000 */
[----:B------:R-:W-:Y:S01]  /*1e80*/  UMOV UR40, 0x0 ;  /* 0x0000000000287882 */ /* 0x000fe20000000000 */
[----:B------:R-:W-:Y:S01]  /*1e90*/  UMOV UR41, 0x8110010 ;  /* 0x0811001000297882 */ /* 0x000fe20000000000 */
[----:B------:R3:W-:Y:S01]  /*1ea0*/  UTCHMMA gdesc[UR16], gdesc[UR18], tmem[UR25], tmem[UR28], idesc[UR29], UPT ;  /* 0x00ff1c12100075ea */ /* 0x0007e2000b800019 */
[----:B------:R-:W-:Y:S01]  /*1eb0*/  UMOV UR42, 0x0 ;  /* 0x00000000002a7882 */ /* 0x000fe20000000000 */
[----:B------:R-:W-:Y:S01]  /*1ec0*/  UMOV UR43, 0x8110010 ;  /* 0x08110010002b7882 */ /* 0x000fe20000000000 */
[----:B------:R3:W-:Y:S01]  /*1ed0*/  UTCHMMA gdesc[UR22], gdesc[UR20], tmem[UR25], tmem[UR38], idesc[UR39], UPT ;  /* 0x00ff2614160075ea */ /* 0x0007e2000b800019 */
[----:B------:R3:W-:Y:S01]  /*1ee0*/  UTCHMMA gdesc[UR26], gdesc[UR32], tmem[UR25], tmem[UR40], idesc[UR41], UPT ;  /* 0x00ff28201a0075ea */ /* 0x0007e2000b800019 */
[----:B------:R3:W-:Y:S01]  /*1ef0*/  UTCHMMA gdesc[UR34], gdesc[UR36], tmem[UR25], tmem[UR42], idesc[UR43], UPT ;  /* 0x00ff2a24220075ea */ /* 0x0007e2000b800019 */
[----:B------:R-:W-:Y:S01]  /*1f00*/  NOP ;  /* 0x0000000000007918 */ /* 0x000fe20000000000 */
.L_x_58:
[----:B------:R-:W-:-:S04]  /*1f10*/  ELECT P0, URZ, PT ;  /* 0x0000000000ff782f */ /* 0x000fc80003800000 */
[----:B------:R-:W-:-:S13]  /*1f20*/  ISETP.LT.U32.AND P0, PT, R68, 0x20, P0 ;  /* 0x000000204400780c */ /* 0x000fda0000701070 */
[----:B------:R-:W-:Y:S01]  /*1f30*/  VOTEU.ANY UP0, P0 ;  /* 0x0000000000ff7886 */ /* 0x000fe20000000100 */
[----:B------:R-:W-:-:S04]  /*1f40*/  VOTEU.ANY UP1, P0 ;  /* 0x0000000000ff7886 */ /* 0x000fc80000020100 */
[----:B------:R-:W-:Y:S02]  /*1f50*/  @UP0 UMOV UR9, UR4 ;  /* 0x0000000400090c82 */ /* 0x000fe40008000000 */
[----:B------:R4:W-:Y:S01]  /*1f60*/  @UP1 UTCBAR [UR9], URZ ;  /* 0x000000ff090013e9 */ /* 0x0009e200080000ff */
[----:B------:R-:W-:Y:S06]  /*1f70*/  BAR.SYNC.DEFER_BLOCKING 0x0 ;  /* 0x0000000000007b1d */ /* 0x000fec0000010000 */
[----:B------:R-:W5:Y:S02]  /*1f80*/  SYNCS.PHASECHK.TRANS64.TRYWAIT P0, [UR8+0x6010], R3 ;  /* 0x00601003ff0075a7 */ /* 0x000f640008001108 */
[----:B----45:R-:W-:Y:S05]  /*1f90*/  @!P0 BRA `(.L_x_59) ;  /* 0x0000000800108947 */ /* 0x030fea0003800000 */
.L_x_69:
[----:B------:R-:W-:Y:S01]  /*1fa0*/  UIADD3 UR10, UPT, UPT, UR10, 0x40, URZ ;  /* 0x000000400a0a7890 */ /* 0x000fe2000fffe0ff */
[----:B------:R-:W-:-:S03]  /*1fb0*/  LOP3.LUT R2, R2, 0x1, RZ, 0x3c, !PT ;  /* 0x0000000102027812 */ /* 0x000fc600078e3cff */
[----:B--2---:R-:W-:-:S09]  /*1fc0*/  UISETP.GE.AND UP0, UPT, UR10, UR44, UPT ;  /* 0x0000002c0a00728c */ /* 0x004fd2000bf06270 */
[----:B------:R-:W-:Y:S05]  /*1fd0*/  BRA.U !UP0, `(.L_x_60) ;  /* 0xfffffffd082c7547 */ /* 0x000fea000b83ffff */
.L_x_53:
[----:B---34-:R-:W-:Y:S06]  /*1fe0*/  BAR.SYNC.DEFER_BLOCKING 0x0 ;  /* 0x0000000000007b1d */ /* 0x018fec0000010000 */
[----:B------:R-:W-:Y:S04]  /*1ff0*/  BSSY.RECONVERGENT B4, `(.L_x_61) ;  /* 0x0000004000047945 */ /* 0x000fe80003800200 */
[----:B------:R-:W-:Y:S05]  /*2000*/  @P3 BRA `(.L_x_62) ;  /* 0x0000000000083947 */ /* 0x000fea0003800000 */
[----:B------:R-:W3:Y:S02]  /*2010*/  SYNCS.CCTL.IV [UR8+0x6000] ;  /* 0x00600000ff0079b1 */ /* 0x000ee40008000008 */
[----:B---3--:R-:W3:Y:S02]  /*2020*/  SYNCS.CCTL.IV [UR8+0x6010] ;  /* 0x00601000ff0079b1 */ /* 0x008ee40008000008 */
.L_x_62:
[----:B--2---:R-:W-:Y:S05]  /*2030*/  BSYNC.RECONVERGENT B4 ;  /* 0x0000000000047941 */ /* 0x004fea0003800200 */
.L_x_61:
[----:B------:R-:W-:Y:S01]  /*2040*/  USHF.L.U32 UR24, UR24, 0x15, URZ ;  /* 0x0000001518187899 */ /* 0x000fe200080006ff */
[C---:B------:R-:W-:Y:S01]  /*2050*/  IMAD.SHL.U32 R2, R0.reuse, 0x80, RZ ;  /* 0x0000008000027824 */ /* 0x040fe200078e00ff */
[----:B------:R-:W-:Y:S01]  /*2060*/  ELECT P0, URZ, PT ;  /* 0x0000000000ff782f */ /* 0x000fe20003800000 */
[----:B-----5:R-:W-:Y:S01]  /*2070*/  IMAD.SHL.U32 R3, R0, 0x10, RZ ;  /* 0x0000001000037824 */ /* 0x020fe200078e00ff */
[----:B------:R-:W-:Y:S02]  /*2080*/  ULOP3.LUT UR24, UR24, 0x600000, URZ, 0xc0, !UPT ;  /* 0x0060000018187892 */ /* 0x000fe4000f8ec0ff */
[----:B------:R-:W-:Y:S01]  /*2090*/  LOP3.LUT R0, R2, 0x3f80, RZ, 0xc0, !PT ;  /* 0x00003f8002007812 */ /* 0x000fe200078ec0ff */
[----:B------:R-:W-:Y:S01]  /*20a0*/  UMOV UR9, UR30 ;  /* 0x0000001e00097c82 */ /* 0x000fe20008000000 */
[----:B------:R-:W-:Y:S01]  /*20b0*/  UIADD3 UR24, UPT, UPT, UR25, UR24, URZ ;  /* 0x0000001819187290 */ /* 0x000fe2000fffe0ff */
[----:B------:R-:W-:Y:S01]  /*20c0*/  ISETP.LT.U32.AND P0, PT, R68, 0x20, P0 ;  /* 0x000000204400780c */ /* 0x000fe20000701070 */
[----:B------:R-:W-:Y:S01]  /*20d0*/  UMOV UR10, UR11 ;  /* 0x0000000b000a7c82 */ /* 0x000fe20008000000 */
[----:B------:R-:W-:-:S04]  /*20e0*/  LOP3.LUT R0, R0, 0x70, R3, 0xf8, !PT ;  /* 0x0000007000007812 */ /* 0x000fc800078ef803 */
[C---:B------:R-:W-:Y:S02]  /*20f0*/  LOP3.LUT R2, R0.reuse, 0x10, RZ, 0x3c, !PT ;  /* 0x0000001000027812 */ /* 0x040fe400078e3cff */
[----:B------:R-:W2:Y:S01]  /*2100*/  LDTM.x64 R4, tmem[UR24] ;  /* 0x00000018000479ee */ /* 0x000ea20008340000 */
[----:B------:R-:W-:Y:S01]  /*2110*/  LOP3.LUT R3, R0, 0x20, RZ, 0x3c, !PT ;  /* 0x0000002000037812 */ /* 0x000fe200078e3cff */
[----:B------:R-:W-:-:S03]  /*2120*/  NOP ;  /* 0x0000000000007918 */ /* 0x000fc60000000000 */
[----:B--2---:R-:W-:Y:S01]  /*2130*/  VOTEU.ANY UP1, P0 ;  /* 0x0000000000ff7886 */ /* 0x004fe20000020100 */
[----:B------:R-:W-:Y:S01]  /*2140*/  VOTEU.ANY UP0, P0 ;  /* 0x0000000000ff7886 */ /* 0x000fe20000000100 */
[----:B------:R-:W-:Y:S02]  /*2150*/  F2FP.F16.F32.PACK_AB R4, R5, R4 ;  /* 0x000000040504723e */ /* 0x000fe400000000ff */
[----:B------:R-:W-:Y:S02]  /*2160*/  F2FP.F16.F32.PACK_AB R5, R7, R6 ;  /* 0x000000060705723e */ /* 0x000fe400000000ff */
[----:B------:R-:W-:Y:S02]  /*2170*/  F2FP.F16.F32.PACK_AB R12, R13, R12 ;  /* 0x0000000c0d0c723e */ /* 0x000fe400000000ff */
[----:B------:R-:W-:Y:S02]  /*2180*/  F2FP.F16.F32.PACK_AB R6, R9, R8 ;  /* 0x000000080906723e */ /* 0x000fe400000000ff */
[----:B------:R-:W-:-:S02]  /*2190*/  F2FP.F16.F32.PACK_AB R7, R11, R10 ;  /* 0x0000000a0b07723e */ /* 0x000fc400000000ff */
[----:B------:R-:W-:Y:S02]  /*21a0*/  F2FP.F16.F32.PACK_AB R13, R15, R14 ;  /* 0x0000000e0f0d723e */ /* 0x000fe400000000ff */
[----:B------:R-:W-:Y:S01]  /*21b0*/  F2FP.F16.F32.PACK_AB R20, R21, R20 ;  /* 0x000000141514723e */ /* 0x000fe200000000ff */
[----:B---3--:R2:W-:Y:S01]  /*21c0*/  STS.128 [R0+UR8], R4 ;  /* 0x0000000400007988 */ /* 0x0085e20008000c08 */
[----:B------:R-:W-:Y:S02]  /*21d0*/  F2FP.F16.F32.PACK_AB R14, R17, R16 ;  /* 0x00000010110e723e */ /* 0x000fe400000000ff */
[----:B------:R-:W-:Y:S02]  /*21e0*/  F2FP.F16.F32.PACK_AB R15, R19, R18 ;  /* 0x00000012130f723e */ /* 0x000fe400000000ff */
[----:B------:R-:W-:Y:S02]  /*21f0*/  F2FP.F16.F32.PACK_AB R21, R23, R22 ;  /* 0x000000161715723e */ /* 0x000fe400000000ff */
[----:B------:R-:W-:Y:S01]  /*2200*/  F2FP.F16.F32.PACK_AB R28, R29, R28 ;  /* 0x0000001c1d1c723e */ /* 0x000fe200000000ff */
[----:B------:R2:W-:Y:S01]  /*2210*/  STS.128 [R2+UR8], R12 ;  /* 0x0000000c02007988 */ /* 0x0005e20008000c08 */
[----:B------:R-:W-:-:S02]  /*2220*/  F2FP.F16.F32.PACK_AB R22, R25, R24 ;  /* 0x000000181916723e */ /* 0x000fc400000000ff */
[----:B------:R-:W-:Y:S02]  /*2230*/  F2FP.F16.F32.PACK_AB R23, R27, R26 ;  /* 0x0000001a1b17723e */ /* 0x000fe400000000ff */
[----:B------:R-:W-:Y:S02]  /*2240*/  F2FP.F16.F32.PACK_AB R29, R31, R30 ;  /* 0x0000001e1f1d723e */ /* 0x000fe400000000ff */
[----:B------:R-:W-:Y:S01]  /*2250*/  F2FP.F16.F32.PACK_AB R36, R37, R36 ;  /* 0x000000242524723e */ /* 0x000fe200000000ff */
[----:B------:R2:W-:Y:S01]  /*2260*/  STS.128 [R3+UR8], R20 ;  /* 0x0000001403007988 */ /* 0x0005e20008000c08 */
[----:B------:R-:W-:Y:S02]  /*2270*/  F2FP.F16.F32.PACK_AB R30, R33, R32 ;  /* 0x00000020211e723e */ /* 0x000fe400000000ff */
[----:B------:R-:W-:Y:S02]  /*2280*/  F2FP.F16.F32.PACK_AB R31, R35, R34 ;  /* 0x00000022231f723e */ /* 0x000fe400000000ff */
[----:B------:R-:W-:-:S02]  /*2290*/  F2FP.F16.F32.PACK_AB R37, R39, R38 ;  /* 0x000000262725723e */ /* 0x000fc400000000ff */
[----:B------:R-:W-:Y:S02]  /*22a0*/  F2FP.F16.F32.PACK_AB R44, R45, R44 ;  /* 0x0000002c2d2c723e */ /* 0x000fe400000000ff */
[----:B------:R-:W-:Y:S02]  /*22b0*/  LOP3.LUT R8, R0, 0x30, RZ, 0x3c, !PT ;  /* 0x0000003000087812 */ /* 0x000fe400078e3cff */
[----:B------:R-:W-:Y:S02]  /*22c0*/  F2FP.F16.F32.PACK_AB R38, R41, R40 ;  /* 0x000000282926723e */ /* 0x000fe400000000ff */
[----:B------:R-:W-:Y:S01]  /*22d0*/  F2FP.F16.F32.PACK_AB R39, R43, R42 ;  /* 0x0000002a2b27723e */ /* 0x000fe200000000ff */
[----:B------:R2:W-:Y:S01]  /*22e0*/  STS.128 [R8+UR8], R28 ;  /* 0x0000001c08007988 */ /* 0x0005e20008000c08 */
[----:B------:R-:W-:Y:S02]  /*22f0*/  F2FP.F16.F32.PACK_AB R45, R47, R46 ;  /* 0x0000002e2f2d723e */ /* 0x000fe400000000ff */
[----:B------:R-:W-:-:S02]  /*2300*/  F2FP.F16.F32.PACK_AB R52, R53, R52 ;  /* 0x000000343534723e */ /* 0x000fc400000000ff */
[C---:B------:R-:W-:Y:S02]  /*2310*/  LOP3.LUT R9, R0.reuse, 0x40, RZ, 0x3c, !PT ;  /* 0x0000004000097812 */ /* 0x040fe400078e3cff */
[----:B------:R-:W-:Y:S02]  /*2320*/  F2FP.F16.F32.PACK_AB R46, R49, R48 ;  /* 0x00000030312e723e */ /* 0x000fe400000000ff */
[----:B------:R-:W-:Y:S01]  /*2330*/  F2FP.F16.F32.PACK_AB R47, R51, R50 ;  /* 0x00000032332f723e */ /* 0x000fe200000000ff */
[----:B------:R2:W-:Y:S01]  /*2340*/  STS.128 [R9+UR8], R36 ;  /* 0x0000002409007988 */ /* 0x0005e20008000c08 */
[----:B------:R-:W-:Y:S02]  /*2350*/  F2FP.F16.F32.PACK_AB R53, R55, R54 ;  /* 0x000000363735723e */ /* 0x000fe400000000ff */
[----:B------:R-:W-:Y:S02]  /*2360*/  F2FP.F16.F32.PACK_AB R60, R61, R60 ;  /* 0x0000003c3d3c723e */ /* 0x000fe400000000ff */
[----:B------:R-:W-:-:S02]  /*2370*/  LOP3.LUT R10, R0, 0x50, RZ, 0x3c, !PT ;  /* 0x00000050000a7812 */ /* 0x000fc400078e3cff */
[----:B------:R-:W-:Y:S02]  /*2380*/  F2FP.F16.F32.PACK_AB R54, R57, R56 ;  /* 0x000000383936723e */ /* 0x000fe400000000ff */
[----:B------:R-:W-:Y:S01]  /*2390*/  F2FP.F16.F32.PACK_AB R55, R59, R58 ;  /* 0x0000003a3b37723e */ /* 0x000fe200000000ff */
[----:B------:R2:W-:Y:S01]  /*23a0*/  STS.128 [R10+UR8], R44 ;  /* 0x0000002c0a007988 */ /* 0x0005e20008000c08 */
[----:B------:R-:W-:Y:S02]  /*23b0*/  F2FP.F16.F32.PACK_AB R61, R63, R62 ;  /* 0x0000003e3f3d723e */ /* 0x000fe400000000ff */
[C---:B------:R-:W-:Y:S02]  /*23c0*/  LOP3.LUT R11, R0.reuse, 0x60, RZ, 0x3c, !PT ;  /* 0x00000060000b7812 */ /* 0x040fe400078e3cff */
[----:B------:R-:W-:Y:S02]  /*23d0*/  F2FP.F16.F32.PACK_AB R62, R65, R64 ;  /* 0x00000040413e723e */ /* 0x000fe400000000ff */
[----:B------:R-:W-:Y:S01]  /*23e0*/  F2FP.F16.F32.PACK_AB R63, R67, R66 ;  /* 0x00000042433f723e */ /* 0x000fe200000000ff */
[----:B------:R2:W-:Y:S01]  /*23f0*/  STS.128 [R11+UR8], R52 ;  /* 0x000000340b007988 */ /* 0x0005e20008000c08 */
[----:B------:R-:W-:-:S05]  /*2400*/  LOP3.LUT R16, R0, 0x70, RZ, 0x3c, !PT ;  /* 0x0000007000107812 */ /* 0x000fca00078e3cff */
[----:B------:R2:W-:Y:S01]  /*2410*/  STS.128 [R16+UR8], R60 ;  /* 0x0000003c10007988 */ /* 0x0005e20008000c08 */
[----:B------:R3:W-:Y:S06]  /*2420*/  MEMBAR.ALL.CTA ;  /* 0x0000000000007992 */ /* 0x0007ec0000008000 */
[----:B---3--:R-:W3:Y:S02]  /*2430*/  FENCE.VIEW.ASYNC.S ;  /* 0x00000000000073c6 */ /* 0x008ee40000000000 */
[----:B---3--:R-:W-:Y:S06]  /*2440*/  BAR.SYNC.DEFER_BLOCKING 0x0 ;  /* 0x0000000000007b1d */ /* 0x008fec0000010000 */
[----:B------:R2:W-:Y:S01]  /*2450*/  @UP1 UTMASTG.2D [UR8], [UR14] ;  /* 0x000000080e0013b5 */ /* 0x0005e20008008000 */
[----:B------:R0:W-:Y:S01]  /*2460*/  UTMACMDFLUSH ;  /* 0x00000000000079b7 */ /* 0x0001e20000000000 */
[----:B------:R-:W-:-:S04]  /*2470*/  DEPBAR.LE SB0, 0x0 ;  /* 0x000080000000791a */ /* 0x000fc80000000000 */
[----:B------:R-:W-:Y:S08]  /*2480*/  BAR.SYNC.DEFER_BLOCKING 0x0 ;  /* 0x0000000000007b1d */ /* 0x000ff00000010000 */
[----:B------:R-:W-:Y:S06]  /*2490*/  BAR.SYNC.DEFER_BLOCKING 0x0 ;  /* 0x0000000000007b1d */ /* 0x000fec0000010000 */
[----:B--2---:R-:W-:Y:S05]  /*24a0*/  @P2 BRA `(.L_x_63) ;  /* 0x0000000000a02947 */ /* 0x004fea0003800000 */
[----:B------:R-:W2:Y:S01]  /*24b0*/  S2UR UR5, SR_CgaCtaId ;  /* 0x00000000000579c3 */ /* 0x000ea20000008800 */
[----:B------:R-:W-:Y:S01]  /*24c0*/  NOP ;  /* 0x0000000000007918 */ /* 0x000fe20000000000 */
[----:B------:R-:W-:Y:S01]  /*24d0*/  UMOV UR4, 0x50 ;  /* 0x0000005000047882 */ /* 0x000fe20000000000 */
[----:B------:R-:W-:Y:S02]  /*24e0*/  IMAD.U32 R0, RZ, RZ, UR25 ;  /* 0x00000019ff007e24 */ /* 0x000fe4000f8e00ff */
[----:B------:R-:W-:Y:S02]  /*24f0*/  IMAD.MOV.U32 R3, RZ, RZ, 0x3 ;  /* 0x00000003ff037424 */ /* 0x000fe400078e00ff */
[----:B------:R-:W-:Y:S01]  /*2500*/  IMAD.MOV.U32 R7, RZ, RZ, 0x1 ;  /* 0x00000001ff077424 */ /* 0x000fe200078e00ff */
[----:B------:R-:W-:-:S04]  /*2510*/  LOP3.LUT R0, R0, 0xffff, RZ, 0xc0, !PT ;  /* 0x0000ffff00007812 */ /* 0x000fc800078ec0ff */
[----:B------:R-:W-:-:S05]  /*2520*/  SHF.R.U32.HI R0, RZ, 0x5, R0 ;  /* 0x00000005ff007819 */ /* 0x000fca0000011600 */
[----:B------:R-:W-:Y:S01]  /*2530*/  VIADD R2, R0, 0x10 ;  /* 0x0000001000027836 */ /* 0x000fe20000000000 */
[----:B------:R-:W-:Y:S01]  /*2540*/  SHF.L.U32 R0, R3, R0, RZ ;  /* 0x0000000003007219 */ /* 0x000fe200000006ff */
[----:B--2---:R-:W-:-:S03]  /*2550*/  ULEA UR6, UR5, UR4, 0x18 ;  /* 0x0000000405067291 */ /* 0x004fc6000f8ec0ff */
[----:B------:R-:W-:-:S04]  /*2560*/  SHF.L.U32 R3, R7, R2, RZ ;  /* 0x0000000207037219 */ /* 0x000fc800000006ff */
[----:B------:R-:W-:Y:S02]  /*2570*/  LOP3.LUT R0, R3, R0, RZ, 0xfc, !PT ;  /* 0x0000000003007212 */ /* 0x000fe400078efcff */
[----:B------:R-:W2:Y:S02]  /*2580*/  LDS R5, [UR6] ;  /* 0x00000006ff057984 */ /* 0x000ea40008000800 */
[C---:B------:R-:W-:Y:S02]  /*2590*/  LOP3.LUT R2, R0.reuse, 0xffff, RZ, 0xc0, !PT ;  /* 0x0000ffff00027812 */ /* 0x040fe400078ec0ff */
[----:B--2---:R-:W-:-:S04]  /*25a0*/  LOP3.LUT R3, R0, 0xffff, R5, 0x80, !PT ;  /* 0x0000ffff00037812 */ /* 0x004fc800078e8005 */
[----:B------:R-:W-:-:S13]  /*25b0*/  ISETP.NE.AND P0, PT, R3, R2, PT ;  /* 0x000000020300720c */ /* 0x000fda0003f05270 */
[----:B------:R-:W-:Y:S05]  /*25c0*/  @P0 BRA `(.L_x_64) ;  /* 0x0000000000500947 */ /* 0x000fea0003800000 */
[----:B------:R-:W-:Y:S02]  /*25d0*/  SHF.R.U32.HI R5, RZ, 0x10, R5 ;  /* 0x00000010ff057819 */ /* 0x000fe40000011605 */
[----:B------:R-:W-:-:S04]  /*25e0*/  SHF.R.U32.HI R2, RZ, 0x10, R0 ;  /* 0x00000010ff027819 */ /* 0x000fc80000011600 */
[----:B------:R-:W-:-:S04]  /*25f0*/  LOP3.LUT R5, R5, R2, RZ, 0xc0, !PT ;  /* 0x0000000205057212 */ /* 0x000fc800078ec0ff */
[----:B------:R-:W-:-:S13]  /*2600*/  ISETP.NE.AND P0, PT, R5, R2, PT ;  /* 0x000000020500720c */ /* 0x000fda0003f05270 */
[----:B------:R-:W-:Y:S05]  /*2610*/  @P0 BRA `(.L_x_65) ;  /* 0x0000000000300947 */ /* 0x000fea0003800000 */
[----:B------:R-:W-:Y:S01]  /*2620*/  R2UR UR4, R0 ;  /* 0x00000000000472ca */ /* 0x000fe200000e0000 */
[----:B------:R-:W-:Y:S01]  /*2630*/  VOTEU.ANY UR5, UPT, PT ;  /* 0x0000000000057886 */ /* 0x000fe200038e0100 */
[----:B------:R-:W2:Y:S01]  /*2640*/  S2R R0, SR_LANEID ;  /* 0x0000000000007919 */ /* 0x000ea20000000000 */
[----:B------:R-:W-:-:S10]  /*2650*/  UFLO.U32 UR5, UR5 ;  /* 0x00000005000572bd */ /* 0x000fd400080e0000 */
[----:B------:R-:W-:-:S06]  /*2660*/  ULOP3.LUT UR4, URZ, UR4, URZ, 0x33, !UPT ;  /* 0x00000004ff047292 */ /* 0x000fcc000f8e33ff */
[----:B------:R-:W-:-:S04]  /*2670*/  IMAD.U32 R2, RZ, RZ, UR4 ;  /* 0x00000004ff027e24 */ /* 0x000fc8000f8e00ff */
[----:B------:R-:W3:Y:S02]  /*2680*/  REDUX UR7, R2 ;  /* 0x00000000020773c4 */ /* 0x000ee40000000000 */
[----:B------:R4:W-:Y:S01]  /*2690*/  UTCATOMSWS.AND URZ, UR4 ;  /* 0x0000000400ff79e3 */ /* 0x0009e20008000000 */
[----:B--2---:R-:W-:Y:S01]  /*26a0*/  ISETP.EQ.U32.AND P0, PT, R0, UR5, PT ;  /* 0x0000000500007c0c */ /* 0x004fe2000bf02070 */
[----:B---3--:R-:W-:-:S12]  /*26b0*/  IMAD.U32 R0, RZ, RZ, UR7 ;  /* 0x00000007ff007e24 */ /* 0x008fd8000f8e00ff */
[----:B------:R4:W-:Y:S01]  /*26c0*/  @P0 ATOMS.AND RZ, [UR6], R0 ;  /* 0x00000000ffff098c */ /* 0x0009e2000a800006 */
[----:B------:R-:W-:Y:S05]  /*26d0*/  BRA `(.L_x_63) ;  /* 0x0000000000147947 */ /* 0x000fea0003800000 */
.L_x_65:
[----:B------:R-:W-:-:S07]  /*26e0*/  MOV R2, 0x2700 ;  /* 0x0000270000027802 */ /* 0x000fce0000000f00 */
[----:B-1----:R-:W-:Y:S05]  /*26f0*/  CALL.REL.NOINC `($__internal_0_$__cuda_sm10x_tcgen05_guardrail_trap_col_being_dealloced_not_returned_by_alloc) ;  /* 0x0000000000447944 */ /* 0x002fea0003c00000 */
[----:B------:R-:W-:Y:S05]  /*2700*/  BRA `(.L_x_63) ;  /* 0x0000000000087947 */ /* 0x000fea0003800000 */
.L_x_64:
[----:B------:R-:W-:-:S07]  /*2710*/  MOV R2, 0x2730 ;  /* 0x0000273000027802 */ /* 0x000fce0000000f00 */
[----:B-1----:R-:W-:Y:S05]  /*2720*/  CALL.REL.NOINC `($__internal_2_$__cuda_sm10x_tcgen05_guardrail_trap_unallocated_columns_being_dealloced) ;  /* 0x0000000000507944 */ /* 0x002fea0003c00000 */
.L_x_63:
[----:B------:R-:W-:Y:S01]  /*2730*/  NOP ;  /* 0x0000000000007918 */ /* 0x000fe20000000000 */
[----:B----4-:R-:W-:Y:S05]  /*2740*/  EXIT ;  /* 0x000000000000794d */ /* 0x010fea0003800000 */
.L_x_54:
[----:B------:R-:W2:Y:S02]  /*2750*/  SYNCS.PHASECHK.TRANS64.TRYWAIT P0, [UR8+0x6000], RZ ;  /* 0x006000ffff0075a7 */ /* 0x000ea40008001108 */
[----:B--2---:R-:W-:Y:S05]  /*2760*/  @!P0 BRA `(.L_x_54) ;  /* 0xfffffffc00f88947 */ /* 0x004fea000383ffff */
[----:B------:R-:W-:Y:S05]  /*2770*/  BRA `(.L_x_66) ;  /* 0xfffffff000cc7947 */ /* 0x000fea000383ffff */
.L_x_56:
[----:B------:R-:W2:Y:S02]  /*2780*/  SYNCS.PHASECHK.TRANS64.TRYWAIT P1, [UR8+0x6010], RZ ;  /* 0x006010ffff0075a7 */ /* 0x000ea40008021108 */
[----:B--2---:R-:W-:Y:S05]  /*2790*/  @!P1 BRA `(.L_x_56) ;  /* 0xfffffffc00f89947 */ /* 0x004fea000383ffff */
[----:B------:R-:W-:Y:S05]  /*27a0*/  BRA `(.L_x_67) ;  /* 0xfffffff400287947 */ /* 0x000fea000383ffff */
.L_x_57:
[----:B------:R-:W3:Y:S02]  /*27b0*/  SYNCS.PHASECHK.TRANS64.TRYWAIT P0, [UR8+0x6000], R3 ;  /* 0x00600003ff0075a7 */ /* 0x000ee40008001108 */
[----:B---3--:R-:W-:Y:S05]  /*27c0*/  @!P0 BRA `(.L_x_57) ;  /* 0xfffffffc00f88947 */ /* 0x008fea000383ffff */
[----:B------:R-:W-:Y:S05]  /*27d0*/  BRA `(.L_x_68) ;  /* 0xfffffff400947947 */ /* 0x000fea000383ffff */
.L_x_59:
[----:B------:R-:W4:Y:S02]  /*27e0*/  SYNCS.PHASECHK.TRANS64.TRYWAIT P0, [UR8+0x6010], R3 ;  /* 0x00601003ff0075a7 */ /* 0x000f240008001108 */
[----:B----4-:R-:W-:Y:S05]  /*27f0*/  @!P0 BRA `(.L_x_59) ;  /* 0xfffffffc00f88947 */ /* 0x010fea000383ffff */
[----:B------:R-:W-:Y:S05]  /*2800*/  BRA `(.L_x_69) ;  /* 0xfffffff400e47947 */ /* 0x000fea000383ffff */
        .weak           $__internal_0_$__cuda_sm10x_tcgen05_guardrail_trap_col_being_dealloced_not_returned_by_alloc
        .type           $__internal_0_$__cuda_sm10x_tcgen05_guardrail_trap_col_being_dealloced_not_returned_by_alloc,@function
        .size           $__internal_0_$__cuda_sm10x_tcgen05_guardrail_trap_col_being_dealloced_not_returned_by_alloc,($__internal_1_$__cuda_sm10x_tcgen05_guardrail_trap_phase_invalid_during_alloc - $__internal_0_$__cuda_sm10x_tcgen05_guardrail_trap_col_being_dealloced_not_returned_by_alloc)
$__internal_0_$__cuda_sm10x_tcgen05_guardrail_trap_col_being_dealloced_not_returned_by_alloc:
[----:B------:R-:W-:Y:S05]  /*2810*/  BPT.TRAP 0x1 ;  /* 0x000000040000795c */ /* 0x000fea0000300000 */
[----:B------:R-:W-:-:S04]  /*2820*/  IMAD.MOV.U32 R3, RZ, RZ, 0x0 ;  /* 0x00000000ff037424 */ /* 0x000fc800078e00ff */
[----:B------:R-:W-:Y:S05]  /*2830*/  RET.REL.NODEC R2 `(gluon_tcgen05) ;  /* 0xffffffd402f07950 */ /* 0x000fea0003c3ffff */
        .weak           $__internal_1_$__cuda_sm10x_tcgen05_guardrail_trap_phase_invalid_during_alloc
        .type           $__internal_1_$__cuda_sm10x_tcgen05_guardrail_trap_phase_invalid_during_alloc,@function
        .size           $__internal_1_$__cuda_sm10x_tcgen05_guardrail_trap_phase_invalid_during_alloc,($__internal_2_$__cuda_sm10x_tcgen05_guardrail_trap_unallocated_columns_being_dealloced - $__internal_1_$__cuda_sm10x_tcgen05_guardrail_trap_phase_invalid_during_alloc)
$__internal_1_$__cuda_sm10x_tcgen05_guardrail_trap_phase_invalid_during_alloc:
[----:B------:R-:W-:Y:S05]  /*2840*/  BPT.TRAP 0x1 ;  /* 0x000000040000795c */ /* 0x000fea0000300000 */
[----:B------:R-:W-:-:S04]  /*2850*/  IMAD.MOV.U32 R3, RZ, RZ, 0x0 ;  /* 0x00000000ff037424 */ /* 0x000fc800078e00ff */
[----:B------:R-:W-:Y:S05]  /*2860*/  RET.REL.NODEC R2 `(gluon_tcgen05) ;  /* 0xffffffd402e47950 */ /* 0x000fea0003c3ffff */
        .weak           $__internal_2_$__cuda_sm10x_tcgen05_guardrail_trap_unallocated_columns_being_dealloced
        .type           $__internal_2_$__cuda_sm10x_tcgen05_guardrail_trap_unallocated_columns_being_dealloced,@function
        .size           $__internal_2_$__cuda_sm10x_tcgen05_guardrail_trap_unallocated_columns_being_dealloced,(.L_x_73 - $__internal_2_$__cuda_sm10x_tcgen05_guardrail_trap_unallocated_columns_being_dealloced)
$__internal_2_$__cuda_sm10x_tcgen05_guardrail_trap_unallocated_columns_being_dealloced:
[----:B------:R-:W-:Y:S05]  /*2870*/  BPT.TRAP 0x1 ;  /* 0x000000040000795c */ /* 0x000fea0000300000 */
[----:B------:R-:W-:-:S04]  /*2880*/  IMAD.MOV.U32 R3, RZ, RZ, 0x0 ;  /* 0x00000000ff037424 */ /* 0x000fc800078e00ff */
[----:B------:R-:W-:Y:S05]  /*2890*/  RET.REL.NODEC R2 `(gluon_tcgen05) ;  /* 0xffffffd402d87950 */ /* 0x000fea0003c3ffff */
.L_x_70:
[----:B------:R-:W-:-:S00]  /*28a0*/  BRA `(.L_x_70) ;  /* 0xfffffffc00fc7947 */ /* 0x000fc0000383ffff */
[----:B------:R-:W-:-:S00]  /*28b0*/  NOP ;  /* 0x0000000000007918 */ /* 0x000fc00000000000 */
        /* <DEDUP_REMOVED lines=12> */
.L_x_73:


//--------------------- .nv.shared.gluon_tcgen05  --------------------------
	.section	.nv.shared.gluon_tcgen05,"aw",@nobits
	.sectionflags	@""
	.align	16
	.zero		1024


//--------------------- .nv.shared.reserved.0     --------------------------
	.section	.nv.shared.reserved.0,"aw",@nobits
	.align	8
	.weak		__nv_reservedSMEM_offset_0_alias
	.size		__nv_reservedSMEM_offset_0_alias, 0, 64
	.other		__nv_reservedSMEM_offset_0_alias,@"STO_CUDA_RESERVED_SHARED STV_DEFAULT"
__nv_reservedSMEM_offset_0_alias:
	.zero		0
.nv.shared.reserved.0:
	.zero		64
	.weak		__nv_reservedSMEM_allocation_phase
	.type		__nv_reservedSMEM_allocation_phase,@object
	.size		__nv_reservedSMEM_allocation_phase,(.L_0 - __nv_reservedSMEM_allocation_phase)
__nv_reservedSMEM_allocation_phase:
	.zero		1
.L_0:
	.zero		7
	.weak		__nv_reservedSMEM_devtool_atexit_pc
	.type		__nv_reservedSMEM_devtool_atexit_pc,@object
	.size		__nv_reservedSMEM_devtool_atexit_pc,(__nv_reservedSMEM_allocation_mask - __nv_reservedSMEM_devtool_atexit_pc)
__nv_reservedSMEM_devtool_atexit_pc:
	.zero		8
	.weak		__nv_reservedSMEM_allocation_mask
	.type		__nv_reservedSMEM_allocation_mask,@object
	.size		__nv_reservedSMEM_allocation_mask,(.L_2 - __nv_reservedSMEM_allocation_mask)
__nv_reservedSMEM_allocation_mask:
	.zero		4
.L_2:


//--------------------- .nv.constant0.gluon_tcgen05 --------------------------
	.section	.nv.constant0.gluon_tcgen05,"a",@progbits
	.sectionflags	@""
	.align	4
.nv.constant0.gluon_tcgen05:
	.zero		976


//--------------------- SYMBOLS --------------------------

	.type		.nv.reservedSmem.offset0,@object
	.size		.nv.reservedSmem.offset0,0x4
	.type		.nv.reservedSmem.cap,@object
	.size		.nv.reservedSmem.cap,0x4
